def attn_fwd(
    Q,
    K,
    V,
    Out,
    Lse,
    sm_scale,
    stride_qz,
    stride_qh,
    stride_qm,
    stride_qk,
    stride_kz,
    stride_kh,
    stride_kn,
    stride_kk,
    stride_vz,
    stride_vh,
    stride_vn,
    stride_vk,
    stride_oz,
    stride_oh,
    stride_om,
    stride_ok,
    seqlen_q,
    seqlen_k,
    BLOCK_M: tl.constexpr,
    BLOCK_N: tl.constexpr,
    HEAD_DIM: tl.constexpr,
    CAUSAL: tl.constexpr,
):
    start_m = tl.program_id(0)
    off_hz = tl.program_id(1)
    q_off = off_hz * stride_qh
    k_off = off_hz * stride_kh
    v_off = off_hz * stride_vh
    offs_m = start_m * BLOCK_M + tl.arange(0, BLOCK_M)
    offs_d = tl.arange(0, HEAD_DIM)
    offs_n = tl.arange(0, BLOCK_N)
    q_ptrs = Q + q_off + offs_m[:, None] * stride_qm + offs_d[None, :] * stride_qk
    k_ptrs = K + k_off + offs_d[:, None] * stride_kk + offs_n[None, :] * stride_kn
    v_ptrs = V + v_off + offs_n[:, None] * stride_vn + offs_d[None, :] * stride_vk
    m_i = tl.full([BLOCK_M], float("-inf"), dtype=tl.float32)
    l_i = tl.zeros([BLOCK_M], dtype=tl.float32) + 1.0
    acc = tl.zeros([BLOCK_M, HEAD_DIM], dtype=tl.float32)
    q = tl.load(q_ptrs)
    acc, l_i, m_i = _attn_fwd_inner(
        acc,
        l_i,
        m_i,
        q,
        k_ptrs,
        v_ptrs,
        sm_scale,
        stride_kn,
        stride_vn,
        start_m,
        seqlen_k,
        BLOCK_M,
        BLOCK_N,
        HEAD_DIM,
        CAUSAL,
    )
    acc = acc / l_i[:, None]
    lse = m_i + tl.math.log2(l_i) / 1.4426950408889634
    o_ptrs = (
        Out
        + off_hz * stride_oh
        + offs_m[:, None] * stride_om
        + offs_d[None, :] * stride_ok
    )
    tl.store(o_ptrs, acc.to(Out.dtype.element_ty))
    tl.store(Lse + off_hz * seqlen_q + offs_m, lse)

# config = {"BLOCK_M": 128, "BLOCK_N": 64, "HEAD_DIM": 32, "arch": "sm_100", "causal": false, "dtype": "bf16", "num_stages": 2, "num_warps": 8}
# arch = sm_100


// ===== COMPILED SASS (sm_100a) =====

	.target	sm_100a

	.elftype	@"ET_EXEC"


//--------------------- .note.nv.tkinfo           --------------------------
	.section	.note.nv.tkinfo,"",@"SHT_NOTE"
	.sectionflags	@"SHF_NOTE_NV_TKINFO"
	.tkinfo
        /*0018*/ 	.word	0x00000081
        /*0030*/ 	.string	""
        /*0030*/ 	.string	"ptxas-blackwell"
        /*0030*/ 	.string	"Cuda compilation tools, release 12.9, V12.9.86"
        /*0030*/ 	.string	"Build cuda_12.9.r12.9/compiler.36037853_0"
        /*0030*/ 	.string	"-v  -suppress-debug-info  -lineinfo  -arch sm_100a "



//--------------------- .note.nv.cuver            --------------------------
	.section	.note.nv.cuver,"",@"SHT_NOTE"
	.sectionflags	@"SHF_NOTE_NV_CUVER"
        /*0018*/ 	.short	0x0001
        /*001a*/ 	.short	0x0064
        /*001c*/ 	.short	0x0001
        /*001e*/ 	.short	0x0000
        /*0020*/ 	.short	0x0001
        /*0022*/ 	.short	0x0000


//--------------------- .nv.info                  --------------------------
	.section	.nv.info,"",@"SHT_CUDA_INFO"
	.align	4


	//----- nvinfo : EIATTR_REGCOUNT
	.align		4
        /*0000*/ 	.byte	0x04, 0x2f
        /*0002*/ 	.short	(.L_5 - .L_4)
	.align		4
.L_4:
        /*0004*/ 	.word	index@(attn_fwd)
        /*0008*/ 	.word	0x00000071


	//----- nvinfo : EIATTR_FRAME_SIZE
	.align		4
.L_5:
        /*000c*/ 	.byte	0x04, 0x11
        /*000e*/ 	.short	(.L_7 - .L_6)
	.align		4
.L_6:
        /*0010*/ 	.word	index@($__internal_2_$__cuda_sm10x_tcgen05_guardrail_trap_unallocated_columns_being_dealloced)
        /*0014*/ 	.word	0x00000000


	//----- nvinfo : EIATTR_FRAME_SIZE
	.align		4
.L_7:
        /*0018*/ 	.byte	0x04, 0x11
        /*001a*/ 	.short	(.L_9 - .L_8)
	.align		4
.L_8:
        /*001c*/ 	.word	index@($__internal_1_$__cuda_sm10x_tcgen05_guardrail_trap_phase_invalid_during_alloc)
        /*0020*/ 	.word	0x00000000


	//----- nvinfo : EIATTR_FRAME_SIZE
	.align		4
.L_9:
        /*0024*/ 	.byte	0x04, 0x11
        /*0026*/ 	.short	(.L_11 - .L_10)
	.align		4
.L_10:
        /*0028*/ 	.word	index@($__internal_0_$__cuda_sm10x_tcgen05_guardrail_trap_col_being_dealloced_not_returned_by_alloc)
        /*002c*/ 	.word	0x00000000


	//----- nvinfo : EIATTR_FRAME_SIZE
	.align		4
.L_11:
        /*0030*/ 	.byte	0x04, 0x11
        /*0032*/ 	.short	(.L_13 - .L_12)
	.align		4
.L_12:
        /*0034*/ 	.word	index@(attn_fwd)
        /*0038*/ 	.word	0x00000000


	//----- nvinfo : EIATTR_MIN_STACK_SIZE
	.align		4
.L_13:
        /*003c*/ 	.byte	0x04, 0x12
        /*003e*/ 	.short	(.L_15 - .L_14)
	.align		4
.L_14:
        /*0040*/ 	.word	index@(attn_fwd)
        /*0044*/ 	.word	0x00000000
.L_15:


//--------------------- .nv.info.attn_fwd         --------------------------
	.section	.nv.info.attn_fwd,"",@"SHT_CUDA_INFO"
	.sectionflags	@""
	.align	4


	//----- nvinfo : EIATTR_CUDA_API_VERSION
	.align		4
        /*0000*/ 	.byte	0x04, 0x37
        /*0002*/ 	.short	(.L_17 - .L_16)
.L_16:
        /*0004*/ 	.word	0x00000081


	//----- nvinfo : EIATTR_KPARAM_INFO
	.align		4
.L_17:
        /*0008*/ 	.byte	0x04, 0x17
        /*000a*/ 	.short	(.L_19 - .L_18)
.L_18:
        /*000c*/ 	.word	0x00000000
        /*0010*/ 	.short	0x0019
        /*0012*/ 	.short	0x0080
        /*0014*/ 	.byte	0x00, 0xf4, 0x21, 0x00


	//----- nvinfo : EIATTR_KPARAM_INFO
	.align		4
.L_19:
        /*0018*/ 	.byte	0x04, 0x17
        /*001a*/ 	.short	(.L_21 - .L_20)
.L_20:
        /*001c*/ 	.word	0x00000000
        /*0020*/ 	.short	0x0018
        /*0022*/ 	.short	0x0078
        /*0024*/ 	.byte	0x00, 0xf4, 0x21, 0x00


	//----- nvinfo : EIATTR_KPARAM_INFO
	.align		4
.L_21:
        /*0028*/ 	.byte	0x04, 0x17
        /*002a*/ 	.short	(.L_23 - .L_22)
.L_22:
        /*002c*/ 	.word	0x00000000
        /*0030*/ 	.short	0x0017
        /*0032*/ 	.short	0x0070
        /*0034*/ 	.byte	0x00, 0xf0, 0x11, 0x00


	//----- nvinfo : EIATTR_KPARAM_INFO
	.align		4
.L_23:
        /*0038*/ 	.byte	0x04, 0x17
        /*003a*/ 	.short	(.L_25 - .L_24)
.L_24:
        /*003c*/ 	.word	0x00000000
        /*0040*/ 	.short	0x0016
        /*0042*/ 	.short	0x006c
        /*0044*/ 	.byte	0x00, 0xf0, 0x11, 0x00


	//----- nvinfo : EIATTR_KPARAM_INFO
	.align		4
.L_25:
        /*0048*/ 	.byte	0x04, 0x17
        /*004a*/ 	.short	(.L_27 - .L_26)
.L_26:
        /*004c*/ 	.word	0x00000000
        /*0050*/ 	.short	0x0015
        /*0052*/ 	.short	0x0068
        /*0054*/ 	.byte	0x00, 0xf0, 0x11, 0x00


	//----- nvinfo : EIATTR_KPARAM_INFO
	.align		4
.L_27:
        /*0058*/ 	.byte	0x04, 0x17
        /*005a*/ 	.short	(.L_29 - .L_28)
.L_28:
        /*005c*/ 	.word	0x00000000
        /*0060*/ 	.short	0x0014
        /*0062*/ 	.short	0x0064
        /*0064*/ 	.byte	0x00, 0xf0, 0x11, 0x00


	//----- nvinfo : EIATTR_KPARAM_INFO
	.align		4
.L_29:
        /*0068*/ 	.byte	0x04, 0x17
        /*006a*/ 	.short	(.L_31 - .L_30)
.L_30:
        /*006c*/ 	.word	0x00000000
        /*0070*/ 	.short	0x0013
        /*0072*/ 	.short	0x0060
        /*0074*/ 	.byte	0x00, 0xf0, 0x11, 0x00


	//----- nvinfo : EIATTR_KPARAM_INFO
	.align		4
.L_31:
        /*0078*/ 	.byte	0x04, 0x17
        /*007a*/ 	.short	(.L_33 - .L_32)
.L_32:
        /*007c*/ 	.word	0x00000000
        /*0080*/ 	.short	0x0012
        /*0082*/ 	.short	0x005c
        /*0084*/ 	.byte	0x00, 0xf0, 0x11, 0x00


	//----- nvinfo : EIATTR_KPARAM_INFO
	.align		4
.L_33:
        /*0088*/ 	.byte	0x04, 0x17
        /*008a*/ 	.short	(.L_35 - .L_34)
.L_34:
        /*008c*/ 	.word	0x00000000
        /*0090*/ 	.short	0x0011
        /*0092*/ 	.short	0x0058
        /*0094*/ 	.byte	0x00, 0xf0, 0x11, 0x00


	//----- nvinfo : EIATTR_KPARAM_INFO
	.align		4
.L_35:
        /*0098*/ 	.byte	0x04, 0x17
        /*009a*/ 	.short	(.L_37 - .L_36)
.L_36:
        /*009c*/ 	.word	0x00000000
        /*00a0*/ 	.short	0x0010
        /*00a2*/ 	.short	0x0054
        /*00a4*/ 	.byte	0x00, 0xf0, 0x11, 0x00


	//----- nvinfo : EIATTR_KPARAM_INFO
	.align		4
.L_37:
        /*00a8*/ 	.byte	0x04, 0x17
        /*00aa*/ 	.short	(.L_39 - .L_38)
.L_38:
        /*00ac*/ 	.word	0x00000000
        /*00b0*/ 	.short	0x000f
        /*00b2*/ 	.short	0x0050
        /*00b4*/ 	.byte	0x00, 0xf0, 0x11, 0x00


	//----- nvinfo : EIATTR_KPARAM_INFO
	.align		4
.L_39:
        /*00b8*/ 	.byte	0x04, 0x17
        /*00ba*/ 	.short	(.L_41 - .L_40)
.L_40:
        /*00bc*/ 	.word	0x00000000
        /*00c0*/ 	.short	0x000e
        /*00c2*/ 	.short	0x004c
        /*00c4*/ 	.byte	0x00, 0xf0, 0x11, 0x00


	//----- nvinfo : EIATTR_KPARAM_INFO
	.align		4
.L_41:
        /*00c8*/ 	.byte	0x04, 0x17
        /*00ca*/ 	.short	(.L_43 - .L_42)
.L_42:
        /*00cc*/ 	.word	0x00000000
        /*00d0*/ 	.short	0x000d
        /*00d2*/ 	.short	0x0048
        /*00d4*/ 	.byte	0x00, 0xf0, 0x11, 0x00


	//----- nvinfo : EIATTR_KPARAM_INFO
	.align		4
.L_43:
        /*00d8*/ 	.byte	0x04, 0x17
        /*00da*/ 	.short	(.L_45 - .L_44)
.L_44:
        /*00dc*/ 	.word	0x00000000
        /*00e0*/ 	.short	0x000c
        /*00e2*/ 	.short	0x0044
        /*00e4*/ 	.byte	0x00, 0xf0, 0x11, 0x00


	//----- nvinfo : EIATTR_KPARAM_INFO
	.align		4
.L_45:
        /*00e8*/ 	.byte	0x04, 0x17
        /*00ea*/ 	.short	(.L_47 - .L_46)
.L_46:
        /*00ec*/ 	.word	0x00000000
        /*00f0*/ 	.short	0x000b
        /*00f2*/ 	.short	0x0040
        /*00f4*/ 	.byte	0x00, 0xf0, 0x11, 0x00


	//----- nvinfo : EIATTR_KPARAM_INFO
	.align		4
.L_47:
        /*00f8*/ 	.byte	0x04, 0x17
        /*00fa*/ 	.short	(.L_49 - .L_48)
.L_48:
        /*00fc*/ 	.word	0x00000000
        /*0100*/ 	.short	0x000a
        /*0102*/ 	.short	0x003c
        /*0104*/ 	.byte	0x00, 0xf0, 0x11, 0x00


	//----- nvinfo : EIATTR_KPARAM_INFO
	.align		4
.L_49:
        /*0108*/ 	.byte	0x04, 0x17
        /*010a*/ 	.short	(.L_51 - .L_50)
.L_50:
        /*010c*/ 	.word	0x00000000
        /*0110*/ 	.short	0x0009
        /*0112*/ 	.short	0x0038
        /*0114*/ 	.byte	0x00, 0xf0, 0x11, 0x00


	//----- nvinfo : EIATTR_KPARAM_INFO
	.align		4
.L_51:
        /*0118*/ 	.byte	0x04, 0x17
        /*011a*/ 	.short	(.L_53 - .L_52)
.L_52:
        /*011c*/ 	.word	0x00000000
        /*0120*/ 	.short	0x0008
        /*0122*/ 	.short	0x0034
        /*0124*/ 	.byte	0x00, 0xf0, 0x11, 0x00


	//----- nvinfo : EIATTR_KPARAM_INFO
	.align		4
.L_53:
        /*0128*/ 	.byte	0x04, 0x17
        /*012a*/ 	.short	(.L_55 - .L_54)
.L_54:
        /*012c*/ 	.word	0x00000000
        /*0130*/ 	.short	0x0007
        /*0132*/ 	.short	0x0030
        /*0134*/ 	.byte	0x00, 0xf0, 0x11, 0x00


	//----- nvinfo : EIATTR_KPARAM_INFO
	.align		4
.L_55:
        /*0138*/ 	.byte	0x04, 0x17
        /*013a*/ 	.short	(.L_57 - .L_56)
.L_56:
        /*013c*/ 	.word	0x00000000
        /*0140*/ 	.short	0x0006
        /*0142*/ 	.short	0x002c
        /*0144*/ 	.byte	0x00, 0xf0, 0x11, 0x00


	//----- nvinfo : EIATTR_KPARAM_INFO
	.align		4
.L_57:
        /*0148*/ 	.byte	0x04, 0x17
        /*014a*/ 	.short	(.L_59 - .L_58)
.L_58:
        /*014c*/ 	.word	0x00000000
        /*0150*/ 	.short	0x0005
        /*0152*/ 	.short	0x0028
        /*0154*/ 	.byte	0x00, 0xf0, 0x11, 0x00


	//----- nvinfo : EIATTR_KPARAM_INFO
	.align		4
.L_59:
        /*0158*/ 	.byte	0x04, 0x17
        /*015a*/ 	.short	(.L_61 - .L_60)
.L_60:
        /*015c*/ 	.word	0x00000000
        /*0160*/ 	.short	0x0004
        /*0162*/ 	.short	0x0020
        /*0164*/ 	.byte	0x00, 0xf4, 0x21, 0x00


	//----- nvinfo : EIATTR_KPARAM_INFO
	.align		4
.L_61:
        /*0168*/ 	.byte	0x04, 0x17
        /*016a*/ 	.short	(.L_63 - .L_62)
.L_62:
        /*016c*/ 	.word	0x00000000
        /*0170*/ 	.short	0x0003
        /*0172*/ 	.short	0x0018
        /*0174*/ 	.byte	0x00, 0xf4, 0x21, 0x00


	//----- nvinfo : EIATTR_KPARAM_INFO
	.align		4
.L_63:
        /*0178*/ 	.byte	0x04, 0x17
        /*017a*/ 	.short	(.L_65 - .L_64)
.L_64:
        /*017c*/ 	.word	0x00000000
        /*0180*/ 	.short	0x0002
        /*0182*/ 	.short	0x0010
        /*0184*/ 	.byte	0x00, 0xf4, 0x21, 0x00


	//----- nvinfo : EIATTR_KPARAM_INFO
	.align		4
.L_65:
        /*0188*/ 	.byte	0x04, 0x17
        /*018a*/ 	.short	(.L_67 - .L_66)
.L_66:
        /*018c*/ 	.word	0x00000000
        /*0190*/ 	.short	0x0001
        /*0192*/ 	.short	0x0008
        /*0194*/ 	.byte	0x00, 0xf4, 0x21, 0x00


	//----- nvinfo : EIATTR_KPARAM_INFO
	.align		4
.L_67:
        /*0198*/ 	.byte	0x04, 0x17
        /*019a*/ 	.short	(.L_69 - .L_68)
.L_68:
        /*019c*/ 	.word	0x00000000
        /*01a0*/ 	.short	0x0000
        /*01a2*/ 	.short	0x0000
        /*01a4*/ 	.byte	0x00, 0xf4, 0x21, 0x00


	//----- nvinfo : EIATTR_AT_ENTRY_FRAGMENTS
	.align		4
.L_69:
        /*01a8*/ 	.byte	0x04, 0x4f
        /*01aa*/ 	.short	(.L_71 - .L_70)


	//   ....[0]....
.L_70:
        /*01ac*/ 	.word	0x00000004


	//----- nvinfo : EIATTR_RESERVED_SMEM_USED
	.align		4
.L_71:
        /*01b0*/ 	.byte	0x01, 0x41
	.zero		2


	//----- nvinfo : EIATTR_SPARSE_MMA_MASK
	.align		4
        /*01b4*/ 	.byte	0x03, 0x50
        /*01b6*/ 	.short	0x0000


	//----- nvinfo : EIATTR_TCGEN05_1CTA_USED
	.align		4
        /*01b8*/ 	.byte	0x01, 0x51
	.zero		2


	//----- nvinfo : EIATTR_MAXREG_COUNT
	.align		4
        /*01bc*/ 	.byte	0x03, 0x1b
        /*01be*/ 	.short	0x00ff


	//----- nvinfo : EIATTR_NUM_BARRIERS
	.align		4
        /*01c0*/ 	.byte	0x02, 0x4c
        /*01c2*/ 	.byte	0x01
	.zero		1


	//----- nvinfo : EIATTR_INT_WARP_WIDE_INSTR_OFFSETS
	.align		4
        /*01c4*/ 	.byte	0x04, 0x31
        /*01c6*/ 	.short	(.L_73 - .L_72)


	//   ....[0]....
.L_72:
        /*01c8*/ 	.word	0x00000d50


	//   ....[1]....
        /*01cc*/ 	.word	0x00000d60


	//   ....[2]....
        /*01d0*/ 	.word	0x00000fe0


	//   ....[3]....
        /*01d4*/ 	.word	0x000010a0


	//   ....[4]....
        /*01d8*/ 	.word	0x00002c80


	//   ....[5]....
        /*01dc*/ 	.word	0x00005040


	//   ....[6]....
        /*01e0*/ 	.word	0x00005090


	//----- nvinfo : EIATTR_COOP_GROUP_MASK_REGIDS
	.align		4
.L_73:
        /*01e4*/ 	.byte	0x04, 0x29
        /*01e6*/ 	.short	(.L_75 - .L_74)


	//   ....[0]....
.L_74:
        /*01e8*/ 	.word	0xffffffff


	//   ....[1]....
        /*01ec*/ 	.word	0xffffffff


	//   ....[2]....
        /*01f0*/ 	.word	0xffffffff


	//   ....[3]....
        /*01f4*/ 	.word	0xffffffff


	//   ....[4]....
        /*01f8*/ 	.word	0xffffffff


	//   ....[5]....
        /*01fc*/ 	.word	0xffffffff


	//   ....[6]....
        /*0200*/ 	.word	0xffffffff


	//   ....[7]....
        /*0204*/ 	.word	0xffffffff


	//----- nvinfo : EIATTR_COOP_GROUP_INSTR_OFFSETS
	.align		4
.L_75:
        /*0208*/ 	.byte	0x04, 0x28
        /*020a*/ 	.short	(.L_77 - .L_76)


	//   ....[0]....
.L_76:
        /*020c*/ 	.word	0x00000050


	//   ....[1]....
        /*0210*/ 	.word	0x00000310


	//   ....[2]....
        /*0214*/ 	.word	0x000017a0


	//   ....[3]....
        /*0218*/ 	.word	0x00002500


	//   ....[4]....
        /*021c*/ 	.word	0x000031e0


	//   ....[5]....
        /*0220*/ 	.word	0x00003a70


	//   ....[6]....
        /*0224*/ 	.word	0x00004ed0


	//   ....[7]....
        /*0228*/ 	.word	0x00005140


	//----- nvinfo : EIATTR_VRC_CTA_INIT_COUNT
	.align		4
.L_77:
        /*022c*/ 	.byte	0x02, 0x4a
        /*022e*/ 	.byte	0x80
	.zero		1


	//----- nvinfo : EIATTR_MBARRIER_INSTR_OFFSETS
	.align		4
        /*0230*/ 	.byte	0x04, 0x39
        /*0232*/ 	.short	(.L_79 - .L_78)


	//   ....[0]....
.L_78:
        /*0234*/ 	.word	0x00000f10
        /*0238*/ 	.word	0x000000ff
        /*023c*/ 	.word	0x00000000
        /*0240*/ 	.short	0x0100
        /*0242*/ 	.byte	0x0f
	.zero		1


	//   ....[1]....
        /*0244*/ 	.word	0x00001080
        /*0248*/ 	.word	0x000000ff
        /*024c*/ 	.word	0x00005008
        /*0250*/ 	.short	0x0100
        /*0252*/ 	.byte	0x0c
	.zero		1


	//   ....[2]....
        /*0254*/ 	.word	0x00001190
        /*0258*/ 	.word	0x000000ff
        /*025c*/ 	.word	0x00003000
        /*0260*/ 	.short	0x0100
        /*0262*/ 	.byte	0x0c
	.zero		1


	//   ....[3]....
        /*0264*/ 	.word	0x00001370
        /*0268*/ 	.word	0x000000ff
        /*026c*/ 	.word	0x00003000
        /*0270*/ 	.short	0x010a
        /*0272*/ 	.byte	0x0c
	.zero		1


	//   ....[4]....
        /*0274*/ 	.word	0x00001410
        /*0278*/ 	.word	0x000000ff
        /*027c*/ 	.word	0x00003000
        /*0280*/ 	.short	0x0108
        /*0282*/ 	.byte	0x0c
	.zero		1


	//   ....[5]....
        /*0284*/ 	.word	0x00002d40
        /*0288*/ 	.word	0x000000ff
        /*028c*/ 	.word	0x00005010
        /*0290*/ 	.short	0x0100
        /*0292*/ 	.byte	0x0c
	.zero		1


	//   ....[6]....
        /*0294*/ 	.word	0x00002e60
        /*0298*/ 	.word	0x000000ff
        /*029c*/ 	.word	0x00005010
        /*02a0*/ 	.short	0x010a
        /*02a2*/ 	.byte	0x0c
	.zero		1


	//   ....[7]....
        /*02a4*/ 	.word	0x00002ec0
        /*02a8*/ 	.word	0x000000ff
        /*02ac*/ 	.word	0x00005010
        /*02b0*/ 	.short	0x0108
        /*02b2*/ 	.byte	0x0c
	.zero		1


	//   ....[8]....
        /*02b4*/ 	.word	0x00003940
        /*02b8*/ 	.word	0x000000ff
        /*02bc*/ 	.word	0x00000000
        /*02c0*/ 	.short	0x010a
        /*02c2*/ 	.byte	0x0f
	.zero		1


	//   ....[9]....
        /*02c4*/ 	.word	0x000041a0
        /*02c8*/ 	.word	0x000000ff
        /*02cc*/ 	.word	0x00000000
        /*02d0*/ 	.short	0x010a
        /*02d2*/ 	.byte	0x0f
	.zero		1


	//   ....[10]....
        /*02d4*/ 	.word	0x00004260
        /*02d8*/ 	.word	0x000000ff
        /*02dc*/ 	.word	0x00005000
        /*02e0*/ 	.short	0x0108
        /*02e2*/ 	.byte	0x0c
	.zero		1


	//   ....[11]....
        /*02e4*/ 	.word	0x000042a0
        /*02e8*/ 	.word	0x000000ff
        /*02ec*/ 	.word	0x00005008
        /*02f0*/ 	.short	0x0108
        /*02f2*/ 	.byte	0x0c
	.zero		1


	//   ....[12]....
        /*02f4*/ 	.word	0x00005160
        /*02f8*/ 	.word	0x000000ff
        /*02fc*/ 	.word	0x00003000
        /*0300*/ 	.short	0x010a
        /*0302*/ 	.byte	0x0c
	.zero		1


	//   ....[13]....
        /*0304*/ 	.word	0x00005190
        /*0308*/ 	.word	0x000000ff
        /*030c*/ 	.word	0x00005010
        /*0310*/ 	.short	0x010a
        /*0312*/ 	.byte	0x0c
	.zero		1


	//   ....[14]....
        /*0314*/ 	.word	0x000051c0
        /*0318*/ 	.word	0x000000ff
        /*031c*/ 	.word	0x00000000
        /*0320*/ 	.short	0x010a
        /*0322*/ 	.byte	0x0f
	.zero		1


	//   ....[15]....
        /*0324*/ 	.word	0x000051f0
        /*0328*/ 	.word	0x000000ff
        /*032c*/ 	.word	0x00000000
        /*0330*/ 	.short	0x010a
        /*0332*/ 	.byte	0x0f
	.zero		1


	//----- nvinfo : EIATTR_NUM_MBARRIERS
	.align		4
.L_79:
        /*0334*/ 	.byte	0x03, 0x38
        /*0336*/ 	.short	0xffff


	//----- nvinfo : EIATTR_EXIT_INSTR_OFFSETS
	.align		4
        /*0338*/ 	.byte	0x04, 0x1c
        /*033a*/ 	.short	(.L_81 - .L_80)


	//   ....[0]....
.L_80:
        /*033c*/ 	.word	0x00005150


	//----- nvinfo : EIATTR_REQNTID
	.align		4
.L_81:
        /*0340*/ 	.byte	0x04, 0x10
        /*0342*/ 	.short	(.L_83 - .L_82)
.L_82:
        /*0344*/ 	.word	0x00000100
        /*0348*/ 	.word	0x00000001
        /*034c*/ 	.word	0x00000001


	//----- nvinfo : EIATTR_CRS_STACK_SIZE
	.align		4
.L_83:
        /*0350*/ 	.byte	0x04, 0x1e
        /*0352*/ 	.short	(.L_85 - .L_84)
.L_84:
        /*0354*/ 	.word	0x00000000


	//----- nvinfo : EIATTR_CBANK_PARAM_SIZE
	.align		4
.L_85:
        /*0358*/ 	.byte	0x03, 0x19
        /*035a*/ 	.short	0x0088


	//----- nvinfo : EIATTR_PARAM_CBANK
	.align		4
        /*035c*/ 	.byte	0x04, 0x0a
        /*035e*/ 	.short	(.L_87 - .L_86)
	.align		4
.L_86:
        /*0360*/ 	.word	index@(.nv.constant0.attn_fwd)
        /*0364*/ 	.short	0x0380
        /*0366*/ 	.short	0x0088


	//----- nvinfo : EIATTR_SW_WAR
	.align		4
.L_87:
        /*0368*/ 	.byte	0x04, 0x36
        /*036a*/ 	.short	(.L_89 - .L_88)
.L_88:
        /*036c*/ 	.word	0x00000008
.L_89:


//--------------------- .nv.compat                --------------------------
	.section	.nv.compat,"",@"SHT_CUDA_COMPAT_INFO"
	.align	4
        /*0000*/ 	.byte	0x02, 0x02, 0x02, 0x00, 0x02, 0x05, 0x05, 0x00, 0x02, 0x03, 0x00, 0x00, 0x02, 0x06, 0x01, 0x00


//--------------------- .nv.callgraph             --------------------------
	.section	.nv.callgraph,"",@"SHT_CUDA_CALLGRAPH"
	.align	4
	.sectionentsize	8
	.align		4
        /*0000*/ 	.word	0x00000000
	.align		4
        /*0004*/ 	.word	0xffffffff
	.align		4
        /*0008*/ 	.word	0x00000000
	.align		4
        /*000c*/ 	.word	0xfffffffe
	.align		4
        /*0010*/ 	.word	0x00000000
	.align		4
        /*0014*/ 	.word	0xfffffffd
	.align		4
        /*0018*/ 	.word	0x00000000
	.align		4
        /*001c*/ 	.word	0xfffffffc


//--------------------- .nv.constant4             --------------------------
	.section	.nv.constant4,"a",@progbits
	.align	8
	.align		8
.nv.constant4:
        /*0000*/ 	.dword	_$_str


//--------------------- .text.attn_fwd            --------------------------
	.section	.text.attn_fwd,"ax",@progbits
	.align	128
        .global         attn_fwd
        .type           attn_fwd,@function
        .size           attn_fwd,(.L_x_28 - attn_fwd)
        .other          attn_fwd,@"STO_CUDA_ENTRY STV_DEFAULT"
attn_fwd:
.text.attn_fwd:
[----:B------:R-:W0:Y:S01]  /*0000*/  LDC R1, c[0x0][0x37c] ;  /* 0x0000df00ff017b82 */ /* 0x000e220000000800 */
[----:B------:R-:W1:Y:S02]  /*0010*/  S2R R0, SR_TID.X ;  /* 0x0000000000007919 */ /* 0x000e640000002100 */
[----:B-1----:R-:W-:-:S13]  /*0020*/  ISETP.GE.U32.AND P0, PT, R0, 0x20, PT ;  /* 0x000000200000780c */ /* 0x002fda0003f06070 */
[----:B------:R-:W-:Y:S05]  /*0030*/  @P0 BRA `(.L_x_0) ;  /* 0x0000000000b80947 */ /* 0x000fea0003800000 */
[----:B------:R-:W1:Y:S01]  /*0040*/  S2UR UR6, SR_CgaCtaId ;  /* 0x00000000000679c3 */ /* 0x000e620000008800 */
[----:B------:R-:W-:Y:S01]  /*0050*/  NOP ;  /* 0x0000000000007918 */ /* 0x000fe20000000000 */
[----:B------:R-:W-:Y:S02]  /*0060*/  UMOV UR4, 0x40 ;  /* 0x0000004000047882 */ /* 0x000fe40000000000 */
[----:B-1----:R-:W-:-:S09]  /*0070*/  ULEA UR4, UR6, UR4, 0x18 ;  /* 0x0000000406047291 */ /* 0x002fd2000f8ec0ff */
[----:B------:R-:W1:Y:S01]  /*0080*/  LDS.U8 R2, [UR4] ;  /* 0x00000004ff027984 */ /* 0x000e620008000000 */
[----:B------:R-:W-:Y:S02]  /*0090*/  UMOV UR4, 0x400 ;  /* 0x0000040000047882 */ /* 0x000fe40000000000 */
[----:B------:R-:W-:Y:S01]  /*00a0*/  ULEA UR4, UR6, UR4, 0x18 ;  /* 0x0000000406047291 */ /* 0x000fe2000f8ec0ff */
[----:B-1----:R-:W-:-:S13]  /*00b0*/  ISETP.NE.AND P1, PT, R2, RZ, PT ;  /* 0x000000ff0200720c */ /* 0x002fda0003f25270 */
[----:B------:R-:W-:Y:S05]  /*00c0*/  @P1 BRA `(.L_x_1) ;  /* 0x00000000007c1947 */ /* 0x000fea0003800000 */
[----:B------:R-:W-:-:S13]  /*00d0*/  ELECT P1, URZ, PT ;  /* 0x0000000000ff782f */ /* 0x000fda0003820000 */
[----:B------:R-:W-:Y:S05]  /*00e0*/  @!P1 BRA `(.L_x_2) ;  /* 0x0000000000849947 */ /* 0x000fea0003800000 */
[----:B------:R-:W-:Y:S01]  /*00f0*/  UMOV UR5, 0x4 ;  /* 0x0000000400057882 */ /* 0x000fe20000000000 */
[----:B------:R-:W-:Y:S01]  /*0100*/  HFMA2 R5, -RZ, RZ, 0, 5.9604644775390625e-08 ;  /* 0x00000001ff057431 */ /* 0x000fe200000001ff */
[----:B------:R-:W-:-:S03]  /*0110*/  MOV R3, 0xf ;  /* 0x0000000f00037802 */ /* 0x000fc60000000f00 */
[----:B------:R-:W-:Y:S04]  /*0120*/  DEPBAR.LE SB1, 0x36 ;  /* 0x00009d800000791a */ /* 0x000fe80000000000 */
[----:B------:R-:W1:Y:S02]  /*0130*/  UTCATOMSWS.FIND_AND_SET.ALIGN UP0, UR5, UR5 ;  /* 0x00000005000575e3 */ /* 0x000e640008000800 */
[----:B-1----:R-:W-:-:S04]  /*0140*/  PLOP3.LUT P1, PT, PT, PT, UP0, 0x80, 0x8 ;  /* 0x000000000008781c */ /* 0x002fc80003f2f008 */
[----:B------:R-:W-:-:S04]  /*0150*/  SEL R2, RZ, 0xffffffff, !P1 ;  /* 0xffffffffff027807 */ /* 0x000fc80004800000 */
[----:B------:R-:W-:Y:S02]  /*0160*/  ISETP.NE.AND P1, PT, R2, RZ, PT ;  /* 0x000000ff0200720c */ /* 0x000fe40003f25270 */
[----:B------:R-:W-:-:S11]  /*0170*/  MOV R2, UR5 ;  /* 0x0000000500027c02 */ /* 0x000fd60008000f00 */
[----:B------:R-:W-:Y:S05]  /*0180*/  @P1 BRA `(.L_x_3) ;  /* 0x0000000000241947 */ /* 0x000fea0003800000 */
.L_x_4:
[----:B------:R-:W-:Y:S05]  /*0190*/  NANOSLEEP 0x64 ;  /* 0x000000640000795d */ /* 0x000fea0003800000 */
[----:B------:R-:W-:-:S05]  /*01a0*/  UMOV UR5, 0x4 ;  /* 0x0000000400057882 */ /* 0x000fca0000000000 */
[----:B------:R-:W-:Y:S04]  /*01b0*/  DEPBAR.LE SB1, 0x36 ;  /* 0x00009d800000791a */ /* 0x000fe80000000000 */
[----:B------:R-:W1:Y:S02]  /*01c0*/  UTCATOMSWS.FIND_AND_SET.ALIGN UP0, UR5, UR5 ;  /* 0x00000005000575e3 */ /* 0x000e640008000800 */
[----:B-1----:R-:W-:-:S04]  /*01d0*/  PLOP3.LUT P1, PT, PT, PT, UP0, 0x80, 0x8 ;  /* 0x000000000008781c */ /* 0x002fc80003f2f008 */
[----:B------:R-:W-:-:S04]  /*01e0*/  SEL R2, RZ, 0xffffffff, !P1 ;  /* 0xffffffffff027807 */ /* 0x000fc80004800000 */
[----:B------:R-:W-:Y:S02]  /*01f0*/  ISETP.NE.AND P1, PT, R2, RZ, PT ;  /* 0x000000ff0200720c */ /* 0x000fe40003f25270 */
[----:B------:R-:W-:-:S11]  /*0200*/  MOV R2, UR5 ;  /* 0x0000000500027c02 */ /* 0x000fd60008000f00 */
[----:B------:R-:W-:Y:S05]  /*0210*/  @!P1 BRA `(.L_x_4) ;  /* 0xfffffffc00dc9947 */ /* 0x000fea000383ffff */
.L_x_3:
[C---:B------:R-:W-:Y:S01]  /*0220*/  IADD3 R4, PT, PT, R2.reuse, 0x10, RZ ;  /* 0x0000001002047810 */ /* 0x040fe20007ffe0ff */
[----:B------:R-:W-:Y:S01]  /*0230*/  UMOV UR5, 0x50 ;  /* 0x0000005000057882 */ /* 0x000fe20000000000 */
[----:B------:R-:W-:Y:S01]  /*0240*/  SHF.L.U32 R3, R3, R2, RZ ;  /* 0x0000000203037219 */ /* 0x000fe200000006ff */
[----:B------:R-:W-:Y:S01]  /*0250*/  ULEA UR5, UR6, UR5, 0x18 ;  /* 0x0000000506057291 */ /* 0x000fe2000f8ec0ff */
[----:B------:R-:W-:Y:S02]  /*0260*/  SHF.L.U32 R4, R5, R4, RZ ;  /* 0x0000000405047219 */ /* 0x000fe400000006ff */
[----:B------:R-:W-:Y:S02]  /*0270*/  SHF.L.U32 R2, R2, 0x5, RZ ;  /* 0x0000000502027819 */ /* 0x000fe400000006ff */
[----:B------:R-:W-:-:S05]  /*0280*/  LOP3.LUT R3, R4, R3, RZ, 0xfc, !PT ;  /* 0x0000000304037212 */ /* 0x000fca00078efcff */
[----:B------:R1:W-:Y:S04]  /*0290*/  ATOMS.OR RZ, [UR5], R3 ;  /* 0x00000003ffff798c */ /* 0x0003e8000b000005 */
[----:B------:R1:W-:Y:S01]  /*02a0*/  STS [UR4], R2 ;  /* 0x00000002ff007988 */ /* 0x0003e20008000804 */
[----:B------:R-:W-:Y:S05]  /*02b0*/  BRA `(.L_x_2) ;  /* 0x0000000000107947 */ /* 0x000fea0003800000 */
.L_x_1:
[----:B------:R-:W-:-:S05]  /*02c0*/  MOV R2, 0xffffffff ;  /* 0xffffffff00027802 */ /* 0x000fca0000000f00 */
[----:B------:R1:W-:Y:S02]  /*02d0*/  STS [UR4], R2 ;  /* 0x00000002ff007988 */ /* 0x0003e40008000804 */
[----:B-1----:R-:W-:-:S07]  /*02e0*/  MOV R2, 0x300 ;  /* 0x0000030000027802 */ /* 0x002fce0000000f00 */
[----:B0-----:R-:W-:Y:S05]  /*02f0*/  CALL.REL.NOINC `($__internal_1_$__cuda_sm10x_tcgen05_guardrail_trap_phase_invalid_during_alloc) ;  /* 0x0000004c00d47944 */ /* 0x001fea0003c00000 */
.L_x_2:
[----:B------:R-:W-:Y:S05]  /*0300*/  WARPSYNC.ALL ;  /* 0x0000000000007948 */ /* 0x000fea0003800000 */
[----:B------:R-:W-:Y:S01]  /*0310*/  NOP ;  /* 0x0000000000007918 */ /* 0x000fe20000000000 */
.L_x_0:
[----:B------:R-:W2:Y:S01]  /*0320*/  S2R R36, SR_CTAID.X ;  /* 0x0000000000247919 */ /* 0x000ea20000002500 */
[----:B------:R-:W3:Y:S01]  /*0330*/  S2UR UR9, SR_CTAID.Y ;  /* 0x00000000000979c3 */ /* 0x000ee20000002600 */
[----:B------:R-:W3:Y:S01]  /*0340*/  LDCU.64 UR4, c[0x0][0x3b0] ;  /* 0x00007600ff0477ac */ /* 0x000ee20008000a00 */
[----:B------:R-:W-:Y:S02]  /*0350*/  LOP3.LUT R37, R0, 0x7f, RZ, 0xc0, !PT ;  /* 0x0000007f00257812 */ /* 0x000fe400078ec0ff */
[----:B-1----:R-:W-:Y:S01]  /*0360*/  SHF.R.U32.HI R3, RZ, 0x7, R0 ;  /* 0x00000007ff037819 */ /* 0x002fe20000011600 */
[----:B------:R-:W-:Y:S01]  /*0370*/  UMOV UR12, 0x400 ;  /* 0x00000400000c7882 */ /* 0x000fe20000000000 */
[----:B------:R-:W1:Y:S02]  /*0380*/  LDCU.64 UR28, c[0x0][0x358] ;  /* 0x00006b00ff1c77ac */ /* 0x000e640008000a00 */
[----:B------:R-:W4:Y:S01]  /*0390*/  LDC.64 R30, c[0x0][0x380] ;  /* 0x0000e000ff1e7b82 */ /* 0x000f220000000a00 */
[----:B------:R-:W-:-:S07]  /*03a0*/  SGXT.U32 R3, R3, 0x1 ;  /* 0x000000010303781a */ /* 0x000fce0000000000 */
[----:B------:R-:W0:Y:S08]  /*03b0*/  S2UR UR6, SR_CgaCtaId ;  /* 0x00000000000679c3 */ /* 0x000e300000008800 */
[----:B------:R-:W1:Y:S01]  /*03c0*/  LDC R28, c[0x0][0x3b8] ;  /* 0x0000ee00ff1c7b82 */ /* 0x000e620000000800 */
[----:B---3--:R-:W-:-:S04]  /*03d0*/  UIMAD UR4, UR9, UR4, URZ ;  /* 0x00000004090472a4 */ /* 0x008fc8000f8e02ff */
[----:B------:R-:W-:Y:S01]  /*03e0*/  USHF.L.U32 UR7, UR4, 0x1, URZ ;  /* 0x0000000104077899 */ /* 0x000fe200080006ff */
[----:B--2---:R-:W-:Y:S02]  /*03f0*/  LEA R36, R36, R37, 0x7 ;  /* 0x0000002524247211 */ /* 0x004fe400078e38ff */
[----:B------:R-:W2:Y:S03]  /*0400*/  LDC.64 R60, c[0x0][0x3c0] ;  /* 0x0000f000ff3c7b82 */ /* 0x000ea60000000a00 */
[----:B------:R-:W-:Y:S01]  /*0410*/  IMAD R2, R36, UR5, RZ ;  /* 0x0000000524027c24 */ /* 0x000fe2000f8e02ff */
[----:B------:R-:W-:Y:S02]  /*0420*/  UIMAD.WIDE UR4, UR4, 0x2, URZ ;  /* 0x00000002040478a5 */ /* 0x000fe4000f8e02ff */
[----:B0-----:R-:W-:Y:S02]  /*0430*/  ULEA UR12, UR6, UR12, 0x18 ;  /* 0x0000000c060c7291 */ /* 0x001fe4000f8ec0ff */
[----:B------:R-:W-:Y:S01]  /*0440*/  BAR.SYNC.DEFER_BLOCKING 0x0 ;  /* 0x0000000000007b1d */ /* 0x000fe20000010000 */
[C---:B------:R-:W-:Y:S01]  /*0450*/  SHF.L.U32 R5, R2.reuse, 0x1, RZ ;  /* 0x0000000102057819 */ /* 0x040fe200000006ff */
[----:B------:R-:W-:-:S03]  /*0460*/  IMAD.HI R2, R2, 0x2, RZ ;  /* 0x0000000202027827 */ /* 0x000fc600078e02ff */
[----:B----4-:R-:W-:Y:S01]  /*0470*/  IADD3 R29, P1, P2, R5, UR7, R30 ;  /* 0x00000007051d7c10 */ /* 0x010fe2000fa3e01e */
[----:B-1----:R-:W-:Y:S01]  /*0480*/  IMAD R5, R3, R28, RZ ;  /* 0x0000001c03057224 */ /* 0x002fe200078e02ff */
[----:B------:R-:W0:Y:S02]  /*0490*/  LDCU UR4, c[0x0][0x3c8] ;  /* 0x00007900ff0477ac */ /* 0x000e240008000800 */
[----:B------:R-:W-:Y:S02]  /*04a0*/  IADD3.X R31, PT, PT, R2, UR5, R31, P1, P2 ;  /* 0x00000005021f7c10 */ /* 0x000fe40008fe441f */
[C---:B------:R-:W-:Y:S02]  /*04b0*/  LEA R2, R28.reuse, R5, 0x1 ;  /* 0x000000051c027211 */ /* 0x040fe400078e08ff */
[----:B------:R-:W-:Y:S02]  /*04c0*/  LEA R4, P1, R5, R29, 0x1 ;  /* 0x0000001d05047211 */ /* 0x000fe400078208ff */
[----:B------:R-:W-:-:S02]  /*04d0*/  LEA R9, R28, R2, 0x1 ;  /* 0x000000021c097211 */ /* 0x000fc400078e08ff */
[----:B------:R-:W-:Y:S02]  /*04e0*/  LEA.HI.X.SX32 R5, R5, R31, 0x1, P1 ;  /* 0x0000001f05057211 */ /* 0x000fe400008f0eff */
[CC--:B------:R-:W-:Y:S02]  /*04f0*/  LEA R8, P1, R9.reuse, R29.reuse, 0x1 ;  /* 0x0000001d09087211 */ /* 0x0c0fe400078208ff */
[----:B------:R-:W-:Y:S01]  /*0500*/  LEA R6, P2, R2, R29, 0x1 ;  /* 0x0000001d02067211 */ /* 0x000fe200078408ff */
[----:B------:R-:W1:Y:S01]  /*0510*/  LDS R32, [UR12] ;  /* 0x0000000cff207984 */ /* 0x000e620008000800 */
[----:B------:R-:W-:Y:S02]  /*0520*/  LEA R11, R28, R9, 0x1 ;  /* 0x000000091c0b7211 */ /* 0x000fe400078e08ff */
[-C--:B------:R-:W-:Y:S01]  /*0530*/  LEA.HI.X.SX32 R7, R2, R31.reuse, 0x1, P2 ;  /* 0x0000001f02077211 */ /* 0x080fe200010f0eff */
[----:B------:R-:W-:Y:S01]  /*0540*/  BAR.SYNC.DEFER_BLOCKING 0x0 ;  /* 0x0000000000007b1d */ /* 0x000fe20000010000 */
[----:B------:R-:W-:-:S02]  /*0550*/  LEA.HI.X.SX32 R9, R9, R31, 0x1, P1 ;  /* 0x0000001f09097211 */ /* 0x000fc400008f0eff */
[C---:B------:R-:W-:Y:S02]  /*0560*/  LEA R10, P1, R11.reuse, R29, 0x1 ;  /* 0x0000001d0b0a7211 */ /* 0x040fe400078208ff */
[----:B------:R-:W-:Y:S02]  /*0570*/  LEA R2, R28, R11, 0x1 ;  /* 0x0000000b1c027211 */ /* 0x000fe400078e08ff */
[----:B------:R-:W-:Y:S02]  /*0580*/  LEA.HI.X.SX32 R11, R11, R31, 0x1, P1 ;  /* 0x0000001f0b0b7211 */ /* 0x000fe400008f0eff */
[----:B------:R-:W-:Y:S02]  /*0590*/  LEA R12, P1, R2, R29, 0x1 ;  /* 0x0000001d020c7211 */ /* 0x000fe400078208ff */
[----:B------:R-:W-:Y:S02]  /*05a0*/  LEA R15, R28, R2, 0x1 ;  /* 0x000000021c0f7211 */ /* 0x000fe400078e08ff */
[----:B------:R-:W-:-:S02]  /*05b0*/  LEA.HI.X.SX32 R13, R2, R31, 0x1, P1 ;  /* 0x0000001f020d7211 */ /* 0x000fc400008f0eff */
[C---:B------:R-:W-:Y:S02]  /*05c0*/  LEA R2, R28.reuse, R15, 0x1 ;  /* 0x0000000f1c027211 */ /* 0x040fe400078e08ff */
[C---:B------:R-:W-:Y:S02]  /*05d0*/  LEA R14, P1, R15.reuse, R29, 0x1 ;  /* 0x0000001d0f0e7211 */ /* 0x040fe400078208ff */
[C---:B------:R-:W-:Y:S02]  /*05e0*/  LEA R16, R28.reuse, R2, 0x1 ;  /* 0x000000021c107211 */ /* 0x040fe400078e08ff */
[----:B------:R-:W-:Y:S01]  /*05f0*/  LEA.HI.X.SX32 R15, R15, R31, 0x1, P1 ;  /* 0x0000001f0f0f7211 */ /* 0x000fe200008f0eff */
[----:B------:R3:W5:Y:S01]  /*0600*/  LDG.E.U16 R18, desc[UR28][R4.64] ;  /* 0x0000001c04127981 */ /* 0x000762000c1e1500 */
[----:B------:R-:W-:-:S03]  /*0610*/  LEA R17, R28, R16, 0x1 ;  /* 0x000000101c117211 */ /* 0x000fc600078e08ff */
[----:B------:R4:W5:Y:S04]  /*0620*/  LDG.E.U16 R20, desc[UR28][R8.64] ;  /* 0x0000001c08147981 */ /* 0x000968000c1e1500 */
[----:B------:R0:W5:Y:S01]  /*0630*/  LDG.E.U16 R21, desc[UR28][R10.64] ;  /* 0x0000001c0a157981 */ /* 0x000162000c1e1500 */
[----:B---3--:R-:W-:-:S03]  /*0640*/  LEA R4, P1, R2, R29, 0x1 ;  /* 0x0000001d02047211 */ /* 0x008fc600078208ff */
[----:B------:R3:W5:Y:S01]  /*0650*/  LDG.E.U16 R22, desc[UR28][R12.64] ;  /* 0x0000001c0c167981 */ /* 0x000762000c1e1500 */
[----:B------:R-:W-:Y:S02]  /*0660*/  LEA.HI.X.SX32 R5, R2, R31, 0x1, P1 ;  /* 0x0000001f02057211 */ /* 0x000fe400008f0eff */
[C---:B----4-:R-:W-:Y:S01]  /*0670*/  LEA R8, P1, R17.reuse, R29, 0x1 ;  /* 0x0000001d11087211 */ /* 0x050fe200078208ff */
[----:B------:R4:W5:Y:S01]  /*0680*/  LDG.E.U16 R19, desc[UR28][R6.64] ;  /* 0x0000001c06137981 */ /* 0x000962000c1e1500 */
[----:B------:R-:W-:Y:S02]  /*0690*/  LEA R2, R28, R17, 0x1 ;  /* 0x000000111c027211 */ /* 0x000fe400078e08ff */
[----:B------:R-:W-:Y:S01]  /*06a0*/  LEA.HI.X.SX32 R9, R17, R31, 0x1, P1 ;  /* 0x0000001f11097211 */ /* 0x000fe200008f0eff */
[----:B------:R1:W5:Y:S01]  /*06b0*/  LDG.E.U16 R23, desc[UR28][R14.64] ;  /* 0x0000001c0e177981 */ /* 0x000362000c1e1500 */
[----:B0-----:R-:W-:Y:S02]  /*06c0*/  LEA R10, P1, R2, R29, 0x1 ;  /* 0x0000001d020a7211 */ /* 0x001fe400078208ff */
[----:B---3--:R-:W-:Y:S01]  /*06d0*/  LEA R13, R28, R2, 0x1 ;  /* 0x000000021c0d7211 */ /* 0x008fe200078e08ff */
[----:B------:R0:W5:Y:S01]  /*06e0*/  LDG.E.U16 R24, desc[UR28][R4.64] ;  /* 0x0000001c04187981 */ /* 0x000162000c1e1500 */
[----:B------:R-:W-:-:S02]  /*06f0*/  LEA.HI.X.SX32 R11, R2, R31, 0x1, P1 ;  /* 0x0000001f020b7211 */ /* 0x000fc400008f0eff */
[----:B----4-:R-:W-:Y:S01]  /*0700*/  LEA R6, P2, R16, R29, 0x1 ;  /* 0x0000001d10067211 */ /* 0x010fe200078408ff */
[----:B------:R-:W5:Y:S01]  /*0710*/  LDG.E.U16 R26, desc[UR28][R8.64] ;  /* 0x0000001c081a7981 */ /* 0x000f62000c1e1500 */
[----:B------:R-:W-:Y:S02]  /*0720*/  LEA R2, R28, R13, 0x1 ;  /* 0x0000000d1c027211 */ /* 0x000fe400078e08ff */
[----:B------:R-:W-:Y:S01]  /*0730*/  LEA.HI.X.SX32 R7, R16, R31, 0x1, P2 ;  /* 0x0000001f10077211 */ /* 0x000fe200010f0eff */
[----:B------:R-:W5:Y:S01]  /*0740*/  LDG.E.U16 R27, desc[UR28][R10.64] ;  /* 0x0000001c0a1b7981 */ /* 0x000f62000c1e1500 */
[-C--:B-1----:R-:W-:Y:S02]  /*0750*/  LEA R14, P2, R2, R29.reuse, 0x1 ;  /* 0x0000001d020e7211 */ /* 0x082fe400078408ff */
[----:B------:R-:W-:Y:S01]  /*0760*/  LEA R16, R28, R2, 0x1 ;  /* 0x000000021c107211 */ /* 0x000fe200078e08ff */
[----:B------:R1:W5:Y:S01]  /*0770*/  LDG.E.U16 R25, desc[UR28][R6.64] ;  /* 0x0000001c06197981 */ /* 0x000362000c1e1500 */
[----:B------:R-:W-:-:S02]  /*0780*/  LEA R12, P1, R13, R29, 0x1 ;  /* 0x0000001d0d0c7211 */ /* 0x000fc400078208ff */
[-C--:B------:R-:W-:Y:S02]  /*0790*/  LEA.HI.X.SX32 R15, R2, R31.reuse, 0x1, P2 ;  /* 0x0000001f020f7211 */ /* 0x080fe400010f0eff */
[----:B------:R-:W-:Y:S02]  /*07a0*/  LEA R2, R28, R16, 0x1 ;  /* 0x000000101c027211 */ /* 0x000fe400078e08ff */
[----:B------:R-:W-:Y:S01]  /*07b0*/  LEA.HI.X.SX32 R13, R13, R31, 0x1, P1 ;  /* 0x0000001f0d0d7211 */ /* 0x000fe200008f0eff */
[----:B------:R3:W5:Y:S01]  /*07c0*/  LDG.E.U16 R14, desc[UR28][R14.64] ;  /* 0x0000001c0e0e7981 */ /* 0x000762000c1e1500 */
[----:B0-----:R-:W-:Y:S02]  /*07d0*/  LEA R4, P1, R16, R29, 0x1 ;  /* 0x0000001d10047211 */ /* 0x001fe400078208ff */
[----:B------:R-:W-:Y:S01]  /*07e0*/  LEA R17, R28, R2, 0x1 ;  /* 0x000000021c117211 */ /* 0x000fe200078e08ff */
[----:B--2---:R-:W-:Y:S01]  /*07f0*/  IMAD R60, R60, UR9, RZ ;  /* 0x000000093c3c7c24 */ /* 0x004fe2000f8e02ff */
[----:B------:R-:W-:Y:S01]  /*0800*/  LEA.HI.X.SX32 R5, R16, R31, 0x1, P1 ;  /* 0x0000001f10057211 */ /* 0x000fe200008f0eff */
[----:B------:R-:W5:Y:S01]  /*0810*/  LDG.E.U16 R12, desc[UR28][R12.64] ;  /* 0x0000001c0c0c7981 */ /* 0x000f62000c1e1500 */
[----:B-1----:R-:W-:-:S02]  /*0820*/  LEA R6, P1, R2, R29, 0x1 ;  /* 0x0000001d02067211 */ /* 0x002fc400078208ff */
[----:B------:R-:W-:Y:S02]  /*0830*/  LEA R16, R28, R17, 0x1 ;  /* 0x000000111c107211 */ /* 0x000fe400078e08ff */
[----:B------:R-:W-:Y:S02]  /*0840*/  LEA.HI.X.SX32 R7, R2, R31, 0x1, P1 ;  /* 0x0000001f02077211 */ /* 0x000fe400008f0eff */
[CC--:B------:R-:W-:Y:S02]  /*0850*/  LEA R8, P2, R17.reuse, R29.reuse, 0x1 ;  /* 0x0000001d11087211 */ /* 0x0c0fe400078408ff */
[----:B------:R-:W-:Y:S01]  /*0860*/  LEA R10, P1, R16, R29, 0x1 ;  /* 0x0000001d100a7211 */ /* 0x000fe200078208ff */
[----:B------:R-:W5:Y:S01]  /*0870*/  LDG.E.U16 R13, desc[UR28][R6.64] ;  /* 0x0000001c060d7981 */ /* 0x000f62000c1e1500 */
[----:B------:R-:W0:Y:S01]  /*0880*/  LDC.64 R28, c[0x0][0x388] ;  /* 0x0000e200ff1c7b82 */ /* 0x000e220000000a00 */
[----:B------:R-:W-:Y:S02]  /*0890*/  LEA.HI.X.SX32 R9, R17, R31, 0x1, P2 ;  /* 0x0000001f11097211 */ /* 0x000fe400010f0eff */
[----:B---3--:R-:W-:Y:S01]  /*08a0*/  SHF.R.S32.HI R15, RZ, 0x7, R0 ;  /* 0x00000007ff0f7819 */ /* 0x008fe20000011400 */
[----:B------:R1:W5:Y:S01]  /*08b0*/  LDG.E.U16 R17, desc[UR28][R4.64] ;  /* 0x0000001c04117981 */ /* 0x000362000c1e1500 */
[----:B------:R-:W-:-:S02]  /*08c0*/  LOP3.LUT R2, R0, 0x3f, RZ, 0xc0, !PT ;  /* 0x0000003f00027812 */ /* 0x000fc400078ec0ff */
[--C-:B------:R-:W-:Y:S01]  /*08d0*/  SHF.R.U32.HI R30, RZ, 0x5, R0.reuse ;  /* 0x00000005ff1e7819 */ /* 0x100fe20000011600 */
[----:B------:R2:W5:Y:S01]  /*08e0*/  LDG.E.U16 R9, desc[UR28][R8.64] ;  /* 0x0000001c08097981 */ /* 0x000562000c1e1500 */
[----:B------:R-:W-:Y:S02]  /*08f0*/  LEA.HI.X.SX32 R11, R16, R31, 0x1, P1 ;  /* 0x0000001f100b7211 */ /* 0x000fe400008f0eff */
[----:B------:R-:W-:Y:S02]  /*0900*/  SHF.L.U32 R16, R2, 0x1, RZ ;  /* 0x0000000102107819 */ /* 0x000fe400000006ff */
[----:B-1----:R-:W-:Y:S02]  /*0910*/  SGXT R5, R15, 0x1 ;  /* 0x000000010f05781a */ /* 0x002fe40000000200 */
[----:B------:R1:W5:Y:S01]  /*0920*/  LDG.E.U16 R11, desc[UR28][R10.64] ;  /* 0x0000001c0a0b7981 */ /* 0x000362000c1e1500 */
[----:B------:R-:W-:Y:S02]  /*0930*/  LOP3.LUT R4, R0, 0x1f, RZ, 0xc0, !PT ;  /* 0x0000001f00047812 */ /* 0x000fe400078ec0ff */
[----:B--2---:R-:W-:-:S02]  /*0940*/  SHF.R.U32.HI R8, RZ, 0x5, R0 ;  /* 0x00000005ff087819 */ /* 0x004fc40000011600 */
[----:B------:R-:W-:Y:S01]  /*0950*/  R2UR UR24, R30 ;  /* 0x000000001e1872ca */ /* 0x000fe200000e0000 */
[----:B------:R-:W-:Y:S01]  /*0960*/  IMAD R4, R4, UR4, RZ ;  /* 0x0000000404047c24 */ /* 0x000fe2000f8e02ff */
[----:B------:R-:W-:Y:S02]  /*0970*/  LOP3.LUT R16, R16, 0x90, R5, 0x78, !PT ;  /* 0x0000009010107812 */ /* 0x000fe400078e7805 */
[----:B------:R-:W-:Y:S02]  /*0980*/  SHF.L.U32 R5, R0, 0x6, RZ ;  /* 0x0000000600057819 */ /* 0x000fe400000006ff */
[----:B------:R-:W-:Y:S02]  /*0990*/  SGXT.U32 R8, R8, 0x3 ;  /* 0x000000030808781a */ /* 0x000fe40000000000 */
[----:B------:R-:W-:Y:S02]  /*09a0*/  LOP3.LUT R15, R16, 0x1000, R5, 0xf8, !PT ;  /* 0x00001000100f7812 */ /* 0x000fe400078ef805 */
[----:B------:R-:W-:Y:S01]  /*09b0*/  SHF.L.U32 R6, R4, 0x1, RZ ;  /* 0x0000000104067819 */ /* 0x000fe200000006ff */
[----:B------:R-:W-:Y:S01]  /*09c0*/  IMAD R8, R8, R61, RZ ;  /* 0x0000003d08087224 */ /* 0x000fe200078e02ff */
[----:B------:R-:W-:Y:S01]  /*09d0*/  SHF.L.U32 R5, R60, 0x1, RZ ;  /* 0x000000013c057819 */ /* 0x000fe200000006ff */
[----:B------:R-:W-:Y:S01]  /*09e0*/  IMAD.HI R4, R4, 0x2, RZ ;  /* 0x0000000204047827 */ /* 0x000fe200078e02ff */
[----:B------:R-:W-:-:S02]  /*09f0*/  UIADD3 UR4, UPT, UPT, UR24, 0x18, URZ ;  /* 0x0000001818047890 */ /* 0x000fc4000fffe0ff */
[----:B0-----:R-:W-:Y:S01]  /*0a00*/  IADD3 R63, P1, P2, R6, R28, R5 ;  /* 0x0000001c063f7210 */ /* 0x001fe20007a3e005 */
[----:B------:R-:W-:Y:S01]  /*0a10*/  IMAD.HI R60, R60, 0x2, RZ ;  /* 0x000000023c3c7827 */ /* 0x000fe200078e02ff */
[----:B------:R-:W-:Y:S01]  /*0a20*/  LEA R6, R61, R8, 0x3 ;  /* 0x000000083d067211 */ /* 0x000fe200078e18ff */
[----:B------:R-:W-:-:S03]  /*0a30*/  UIADD3 UR5, UPT, UPT, UR24, 0x38, URZ ;  /* 0x0000003818057890 */ /* 0x000fc6000fffe0ff */
[----:B------:R-:W-:Y:S02]  /*0a40*/  IADD3.X R29, PT, PT, R4, R29, R60, P1, P2 ;  /* 0x0000001d041d7210 */ /* 0x000fe40000fe443c */
[C---:B------:R-:W-:Y:S01]  /*0a50*/  LEA R4, R61.reuse, R6, 0x3 ;  /* 0x000000063d047211 */ /* 0x040fe200078e18ff */
[C---:B------:R-:W-:Y:S01]  /*0a60*/  IMAD R5, R61.reuse, UR4, RZ ;  /* 0x000000043d057c24 */ /* 0x040fe2000f8e02ff */
[CC--:B------:R-:W-:Y:S02]  /*0a70*/  LEA R78, P1, R8.reuse, R63.reuse, 0x1 ;  /* 0x0000003f084e7211 */ /* 0x0c0fe400078208ff */
[C---:B-1----:R-:W-:Y:S01]  /*0a80*/  LEA R10, R61.reuse, R4, 0x4 ;  /* 0x000000043d0a7211 */ /* 0x042fe200078e20ff */
[----:B------:R-:W-:Y:S01]  /*0a90*/  IMAD R7, R61, UR5, RZ ;  /* 0x000000053d077c24 */ /* 0x000fe2000f8e02ff */
[----:B------:R-:W-:Y:S02]  /*0aa0*/  LEA R68, P3, R5, R63, 0x1 ;  /* 0x0000003f05447211 */ /* 0x000fe400078608ff */
[----:B------:R-:W-:-:S02]  /*0ab0*/  LEA.HI.X.SX32 R79, R8, R29, 0x1, P1 ;  /* 0x0000001d084f7211 */ /* 0x000fc400008f0eff */
[----:B------:R-:W-:Y:S02]  /*0ac0*/  LEA R8, R61, R10, 0x3 ;  /* 0x0000000a3d087211 */ /* 0x000fe400078e18ff */
[CC--:B------:R-:W-:Y:S02]  /*0ad0*/  LEA R72, P2, R6.reuse, R63.reuse, 0x1 ;  /* 0x0000003f06487211 */ /* 0x0c0fe400078408ff */
[----:B------:R-:W-:Y:S02]  /*0ae0*/  LEA R58, P4, R7, R63, 0x1 ;  /* 0x0000003f073a7211 */ /* 0x000fe400078808ff */
[-C--:B------:R-:W-:Y:S02]  /*0af0*/  LEA.HI.X.SX32 R69, R5, R29.reuse, 0x1, P3 ;  /* 0x0000001d05457211 */ /* 0x080fe400018f0eff */
[----:B------:R-:W-:Y:S02]  /*0b00*/  LEA R5, R61, R8, 0x3 ;  /* 0x000000083d057211 */ /* 0x000fe400078e18ff */
[----:B------:R-:W-:-:S02]  /*0b10*/  LEA.HI.X.SX32 R73, R6, R29, 0x1, P2 ;  /* 0x0000001d06497211 */ /* 0x000fc400010f0eff */
[----:B------:R-:W-:Y:S02]  /*0b20*/  LEA.HI.X.SX32 R59, R7, R29, 0x1, P4 ;  /* 0x0000001d073b7211 */ /* 0x000fe400020f0eff */
[-C--:B------:R-:W-:Y:S02]  /*0b30*/  LEA R70, P1, R4, R63.reuse, 0x1 ;  /* 0x0000003f04467211 */ /* 0x080fe400078208ff */
[-C--:B------:R-:W-:Y:S02]  /*0b40*/  LEA R66, P2, R10, R63.reuse, 0x1 ;  /* 0x0000003f0a427211 */ /* 0x080fe400078408ff */
[-C--:B------:R-:W-:Y:S02]  /*0b50*/  LEA R64, P3, R8, R63.reuse, 0x1 ;  /* 0x0000003f08407211 */ /* 0x080fe400078608ff */
[----:B------:R-:W-:Y:S02]  /*0b60*/  LEA R62, P4, R5, R63, 0x1 ;  /* 0x0000003f053e7211 */ /* 0x000fe400078808ff */
[----:B------:R-:W-:-:S02]  /*0b70*/  R2UR UR13, R32 ;  /* 0x00000000200d72ca */ /* 0x000fc400000e0000 */
[-C--:B------:R-:W-:Y:S02]  /*0b80*/  LEA.HI.X.SX32 R71, R4, R29.reuse, 0x1, P1 ;  /* 0x0000001d04477211 */ /* 0x080fe400008f0eff */
[-C--:B------:R-:W-:Y:S02]  /*0b90*/  LEA.HI.X.SX32 R67, R10, R29.reuse, 0x1, P2 ;  /* 0x0000001d0a437211 */ /* 0x080fe400010f0eff */
[-C--:B------:R-:W-:Y:S02]  /*0ba0*/  LEA.HI.X.SX32 R65, R8, R29.reuse, 0x1, P3 ;  /* 0x0000001d08417211 */ /* 0x080fe400018f0eff */
[----:B------:R-:W-:Y:S02]  /*0bb0*/  LEA.HI.X.SX32 R63, R5, R29, 0x1, P4 ;  /* 0x0000001d053f7211 */ /* 0x000fe400020f0eff */
[----:B------:R-:W-:Y:S01]  /*0bc0*/  LOP3.LUT R4, R15, 0x20, RZ, 0x3c, !PT ;  /* 0x000000200f047812 */ /* 0x000fe200078e3cff */
[----:B------:R-:W-:Y:S06]  /*0bd0*/  @P0 BRA `(.L_x_5) ;  /* 0x0000000000180947 */ /* 0x000fec0003800000 */
[----:B------:R-:W-:Y:S01]  /*0be0*/  ELECT P1, URZ, PT ;  /* 0x0000000000ff782f */ /* 0x000fe20003820000 */
[----:B------:R-:W-:Y:S01]  /*0bf0*/  HFMA2 R5, -RZ, RZ, 0, 5.9604644775390625e-08 ;  /* 0x00000001ff057431 */ /* 0x000fe200000001ff */
[----:B------:R-:W-:Y:S01]  /*0c00*/  UMOV UR4, 0x40 ;  /* 0x0000004000047882 */ /* 0x000fe20000000000 */
[----:B------:R-:W-:Y:S01]  /*0c10*/  UVIRTCOUNT.DEALLOC.SMPOOL 0x80 ;  /* 0x000000800000784c */ /* 0x000fe20000000000 */
[----:B------:R-:W-:-:S09]  /*0c20*/  ULEA UR4, UR6, UR4, 0x18 ;  /* 0x0000000406047291 */ /* 0x000fd2000f8ec0ff */
[----:B------:R0:W-:Y:S03]  /*0c30*/  @P1 STS.U8 [UR4], R5 ;  /* 0x00000005ff001988 */ /* 0x0001e60008000004 */
.L_x_5:
[----:B------:R-:W-:Y:S01]  /*0c40*/  USHF.L.U32 UR4, UR24, 0x15, URZ ;  /* 0x0000001518047899 */ /* 0x000fe200080006ff */
[C---:B0-----:R-:W-:Y:S01]  /*0c50*/  LOP3.LUT R5, R15.reuse, 0x40, RZ, 0x3c, !PT ;  /* 0x000000400f057812 */ /* 0x041fe200078e3cff */
[----:B------:R-:W-:Y:S01]  /*0c60*/  USHF.L.U32 UR5, UR24, 0x2, URZ ;  /* 0x0000000218057899 */ /* 0x000fe200080006ff */
[----:B------:R-:W-:Y:S01]  /*0c70*/  LOP3.LUT R6, R15, 0x60, RZ, 0x3c, !PT ;  /* 0x000000600f067812 */ /* 0x000fe200078e3cff */
[----:B------:R-:W-:Y:S01]  /*0c80*/  ULOP3.LUT UR20, UR4, 0x600000, URZ, 0xc0, !UPT ;  /* 0x0060000004147892 */ /* 0x000fe2000f8ec0ff */
[----:B------:R-:W-:Y:S01]  /*0c90*/  LOP3.LUT P1, RZ, R0, 0xff, RZ, 0xc0, !PT ;  /* 0x000000ff00ff7812 */ /* 0x000fe2000782c0ff */
[----:B------:R-:W-:Y:S01]  /*0ca0*/  ULOP3.LUT UR21, UR5, 0x10, URZ, 0xc0, !UPT ;  /* 0x0000001005157892 */ /* 0x000fe2000f8ec0ff */
[----:B-----5:R0:W-:Y:S01]  /*0cb0*/  STS.U16 [R15+UR12], R18 ;  /* 0x000000120f007988 */ /* 0x0201e2000800040c */
[----:B------:R-:W-:Y:S01]  /*0cc0*/  UMOV UR6, 0x1 ;  /* 0x0000000100067882 */ /* 0x000fe20000000000 */
[----:B------:R-:W-:Y:S01]  /*0cd0*/  UIADD3 UR15, UPT, UPT, UR12, 0x5000, URZ ;  /* 0x000050000c0f7890 */ /* 0x000fe2000fffe0ff */
[----:B------:R-:W-:Y:S01]  /*0ce0*/  PRMT R8, RZ, 0x7610, R8 ;  /* 0x00007610ff087816 */ /* 0x000fe20000000008 */
[----:B------:R-:W-:Y:S01]  /*0cf0*/  UIADD3 UR23, UPT, UPT, UR21, UR20, UR13 ;  /* 0x0000001415177290 */ /* 0x000fe2000fffe00d */
[----:B------:R-:W-:Y:S01]  /*0d00*/  STS.U16 [R15+UR12+0x400], R22 ;  /* 0x000400160f007988 */ /* 0x000fe2000800040c */
[----:B------:R-:W1:Y:S01]  /*0d10*/  LDCU UR22, c[0x0][0x3f0] ;  /* 0x00007e00ff1677ac */ /* 0x000e620008000800 */
[----:B------:R-:W-:-:S02]  /*0d20*/  PRMT R10, RZ, 0x7610, R10 ;  /* 0x00007610ff0a7816 */ /* 0x000fc4000000000a */
[----:B------:R-:W-:Y:S01]  /*0d30*/  STS.U16 [R15+UR12+0x800], R26 ;  /* 0x0008001a0f007988 */ /* 0x000fe2000800040c */
[----:B------:R-:W-:Y:S01]  /*0d40*/  PRMT R16, RZ, 0x7610, R16 ;  /* 0x00007610ff107816 */ /* 0x000fe20000000010 */
[----:B------:R-:W-:Y:S01]  /*0d50*/  VOTEU.ALL UP0, P1 ;  /* 0x0000000000ff7886 */ /* 0x000fe20000800000 */
[----:B------:R-:W-:Y:S01]  /*0d60*/  VOTEU.ALL UP1, P1 ;  /* 0x0000000000ff7886 */ /* 0x000fe20000820000 */
[----:B------:R-:W-:Y:S01]  /*0d70*/  STS.U16 [R15+UR12+0xc00], R17 ;  /* 0x000c00110f007988 */ /* 0x000fe2000800040c */
[----:B0-----:R-:W-:Y:S02]  /*0d80*/  PRMT R18, RZ, 0x7610, R18 ;  /* 0x00007610ff127816 */ /* 0x001fe40000000012 */
[----:B------:R-:W-:-:S04]  /*0d90*/  @!UP0 UIADD3 UR4, UPT, UPT, -UR6, 0x100000, URZ ;  /* 0x0010000006048890 */ /* 0x000fc8000fffe1ff */
[----:B------:R-:W-:Y:S02]  /*0da0*/  @!UP0 USHF.L.U32 UR5, UR4, 0xb, URZ ;  /* 0x0000000b04058899 */ /* 0x000fe400080006ff */
[----:B------:R-:W-:Y:S01]  /*0db0*/  @!UP0 USHF.L.U32 UR4, UR4, 0x1, URZ ;  /* 0x0000000104048899 */ /* 0x000fe200080006ff */
[----:B------:R-:W-:Y:S04]  /*0dc0*/  STS.U16 [R4+UR12+0x100], R19 ;  /* 0x0001001304007988 */ /* 0x000fe8000800040c */
[----:B------:R-:W-:Y:S01]  /*0dd0*/  STS.U16 [R4+UR12+0x500], R23 ;  /* 0x0005001704007988 */ /* 0x000fe2000800040c */
[----:B-1----:R-:W-:-:S03]  /*0de0*/  ISETP.LT.AND P2, PT, RZ, UR22, PT ;  /* 0x00000016ff007c0c */ /* 0x002fc6000bf41270 */
[----:B------:R-:W-:Y:S04]  /*0df0*/  STS.U16 [R4+UR12+0x900], R27 ;  /* 0x0009001b04007988 */ /* 0x000fe8000800040c */
[----:B------:R-:W-:Y:S04]  /*0e00*/  STS.U16 [R4+UR12+0xd00], R13 ;  /* 0x000d000d04007988 */ /* 0x000fe8000800040c */
[----:B------:R0:W-:Y:S04]  /*0e10*/  STS.U16 [R5+UR12+0x200], R20 ;  /* 0x0002001405007988 */ /* 0x0001e8000800040c */
[----:B------:R-:W-:Y:S04]  /*0e20*/  STS.U16 [R5+UR12+0x600], R24 ;  /* 0x0006001805007988 */ /* 0x000fe8000800040c */
[----:B------:R1:W-:Y:S01]  /*0e30*/  STS.U16 [R5+UR12+0xa00], R12 ;  /* 0x000a000c05007988 */ /* 0x0003e2000800040c */
[----:B0-----:R-:W-:-:S03]  /*0e40*/  PRMT R20, RZ, 0x7610, R20 ;  /* 0x00007610ff147816 */ /* 0x001fc60000000014 */
[----:B------:R-:W-:Y:S04]  /*0e50*/  STS.U16 [R5+UR12+0xe00], R9 ;  /* 0x000e000905007988 */ /* 0x000fe8000800040c */
[----:B------:R-:W-:Y:S01]  /*0e60*/  STS.U16 [R6+UR12+0x300], R21 ;  /* 0x0003001506007988 */ /* 0x000fe2000800040c */
[----:B-1----:R-:W-:-:S03]  /*0e70*/  PRMT R12, RZ, 0x7610, R12 ;  /* 0x00007610ff0c7816 */ /* 0x002fc6000000000c */
[----:B------:R-:W-:Y:S04]  /*0e80*/  STS.U16 [R6+UR12+0x700], R25 ;  /* 0x0007001906007988 */ /* 0x000fe8000800040c */
[----:B------:R0:W-:Y:S04]  /*0e90*/  STS.U16 [R6+UR12+0xb00], R14 ;  /* 0x000b000e06007988 */ /* 0x0001e8000800040c */
[----:B------:R1:W-:Y:S01]  /*0ea0*/  STS.U16 [R6+UR12+0xf00], R11 ;  /* 0x000f000b06007988 */ /* 0x0003e2000800040c */
[----:B------:R-:W-:Y:S01]  /*0eb0*/  STTM.x16 tmem[UR23], RZ ;  /* 0x000000ff000079ed */ /* 0x000fe20008240017 */
[----:B------:R-:W2:Y:S02]  /*0ec0*/  FENCE.VIEW.ASYNC.T ;  /* 0x00000000000073c6 */ /* 0x000ea40000000200 */
[----:B--2---:R-:W-:Y:S01]  /*0ed0*/  BAR.SYNC.DEFER_BLOCKING 0x0 ;  /* 0x0000000000007b1d */ /* 0x004fe20000010000 */
[----:B0-----:R-:W-:-:S02]  /*0ee0*/  PRMT R14, RZ, 0x7610, R14 ;  /* 0x00007610ff0e7816 */ /* 0x001fc4000000000e */
[----:B-1----:R-:W-:-:S03]  /*0ef0*/  PRMT R6, RZ, 0x7610, R6 ;  /* 0x00007610ff067816 */ /* 0x002fc60000000006 */
[----:B------:R-:W0:Y:S02]  /*0f00*/  FENCE.VIEW.ASYNC.S ;  /* 0x00000000000073c6 */ /* 0x000e240000000000 */
[----:B0-----:R0:W1:Y:S02]  /*0f10*/  @!UP1 SYNCS.EXCH.64 URZ, [UR15], UR4 ;  /* 0x000000040fff95b2 */ /* 0x0010640008000100 */
[----:B-1----:R-:W-:Y:S06]  /*0f20*/  BAR.SYNC.DEFER_BLOCKING 0x0 ;  /* 0x0000000000007b1d */ /* 0x002fec0000010000 */
[----:B------:R-:W2:Y:S04]  /*0f30*/  @P2 LDG.E.U16 R8, desc[UR28][R78.64] ;  /* 0x0000001c4e082981 */ /* 0x000ea8000c1e1500 */
[----:B------:R-:W3:Y:S04]  /*0f40*/  @P2 LDG.E.U16 R10, desc[UR28][R72.64] ;  /* 0x0000001c480a2981 */ /* 0x000ee8000c1e1500 */
[----:B------:R-:W4:Y:S04]  /*0f50*/  @P2 LDG.E.U16 R12, desc[UR28][R70.64] ;  /* 0x0000001c460c2981 */ /* 0x000f28000c1e1500 */
[----:B------:R-:W4:Y:S04]  /*0f60*/  @P2 LDG.E.U16 R16, desc[UR28][R68.64] ;  /* 0x0000001c44102981 */ /* 0x000f28000c1e1500 */
[----:B------:R-:W4:Y:S04]  /*0f70*/  @P2 LDG.E.U16 R6, desc[UR28][R66.64] ;  /* 0x0000001c42062981 */ /* 0x000f28000c1e1500 */
[----:B------:R-:W4:Y:S04]  /*0f80*/  @P2 LDG.E.U16 R14, desc[UR28][R64.64] ;  /* 0x0000001c400e2981 */ /* 0x000f28000c1e1500 */
[----:B------:R-:W4:Y:S04]  /*0f90*/  @P2 LDG.E.U16 R18, desc[UR28][R62.64] ;  /* 0x0000001c3e122981 */ /* 0x000f28000c1e1500 */
[----:B------:R-:W4:Y:S01]  /*0fa0*/  @P2 LDG.E.U16 R20, desc[UR28][R58.64] ;  /* 0x0000001c3a142981 */ /* 0x000f22000c1e1500 */
[----:B0-----:R-:W-:-:S04]  /*0fb0*/  @!UP0 UIADD3 UR4, UPT, UPT, -UR6, 0x100000, URZ ;  /* 0x0010000006048890 */ /* 0x001fc8000fffe1ff */
[----:B------:R-:W-:Y:S02]  /*0fc0*/  @!UP0 USHF.L.U32 UR5, UR4, 0xb, URZ ;  /* 0x0000000b04058899 */ /* 0x000fe400080006ff */
[----:B------:R-:W-:Y:S01]  /*0fd0*/  @!UP0 USHF.L.U32 UR4, UR4, 0x1, URZ ;  /* 0x0000000104048899 */ /* 0x000fe200080006ff */
[----:B------:R-:W-:Y:S01]  /*0fe0*/  VOTEU.ALL UP1, P1 ;  /* 0x0000000000ff7886 */ /* 0x000fe20000820000 */
[C---:B------:R-:W-:Y:S01]  /*0ff0*/  LOP3.LUT R4, R0.reuse, 0xc0, RZ, 0xc0, !PT ;  /* 0x000000c000047812 */ /* 0x040fe200078ec0ff */
[----:B------:R-:W-:Y:S01]  /*1000*/  UIADD3 UR14, UPT, UPT, UR13, 0x20, URZ ;  /* 0x000000200d0e7890 */ /* 0x000fe2000fffe0ff */
[----:B------:R-:W-:Y:S01]  /*1010*/  LOP3.LUT R38, R0, 0xff, RZ, 0xc0, !PT ;  /* 0x000000ff00267812 */ /* 0x000fe200078ec0ff */
[----:B------:R-:W-:Y:S01]  /*1020*/  UIADD3 UR8, UPT, UPT, UR12, 0x3000, URZ ;  /* 0x000030000c087890 */ /* 0x000fe2000fffe0ff */
[----:B------:R-:W-:Y:S01]  /*1030*/  SHF.R.U32.HI R4, RZ, 0x2, R4 ;  /* 0x00000002ff047819 */ /* 0x000fe20000011604 */
[----:B------:R-:W-:Y:S01]  /*1040*/  UIADD3 UR16, UPT, UPT, UR20, UR14, URZ ;  /* 0x0000000e14107290 */ /* 0x000fe2000fffe0ff */
[----:B------:R-:W-:-:S02]  /*1050*/  SHF.L.U32 R39, R38, 0x1, RZ ;  /* 0x0000000126277819 */ /* 0x000fc400000006ff */
[----:B------:R-:W-:Y:S01]  /*1060*/  ISETP.EQ.U32.AND P3, PT, RZ, UR24, P2 ;  /* 0x00000018ff007c0c */ /* 0x000fe20009762070 */
[----:B------:R-:W-:Y:S01]  /*1070*/  ULEA UR16, UR21, UR16, 0x10 ;  /* 0x0000001015107291 */ /* 0x000fe2000f8e80ff */
[----:B------:R0:W1:Y:S01]  /*1080*/  @!UP1 SYNCS.EXCH.64 URZ, [UR12+0x5008], UR4 ;  /* 0x005008040cff95b2 */ /* 0x0000620008000100 */
[----:B------:R-:W-:Y:S01]  /*1090*/  LOP3.LUT R39, R39, R4, RZ, 0x3c, !PT ;  /* 0x0000000427277212 */ /* 0x000fe200078e3cff */
[----:B------:R-:W-:Y:S01]  /*10a0*/  VOTEU.ALL UP1, P1 ;  /* 0x0000000000ff7886 */ /* 0x000fe20000820000 */
[----:B0-----:R-:W-:-:S04]  /*10b0*/  @!UP0 UIADD3 UR4, UPT, UPT, -UR6, 0x100000, URZ ;  /* 0x0010000006048890 */ /* 0x001fc8000fffe1ff */
[----:B------:R-:W-:Y:S02]  /*10c0*/  @!UP0 USHF.L.U32 UR5, UR4, 0xb, URZ ;  /* 0x0000000b04058899 */ /* 0x000fe400080006ff */
[----:B------:R-:W-:Y:S01]  /*10d0*/  @!UP0 USHF.L.U32 UR4, UR4, 0x1, URZ ;  /* 0x0000000104048899 */ /* 0x000fe200080006ff */
[----:B--2---:R0:W-:Y:S04]  /*10e0*/  STS.U16 [R39+UR12+0x2000], R8 ;  /* 0x0020000827007988 */ /* 0x0041e8000800040c */
[----:B---3--:R0:W-:Y:S04]  /*10f0*/  STS.U16 [R39+UR12+0x2200], R10 ;  /* 0x0022000a27007988 */ /* 0x0081e8000800040c */
[----:B----4-:R0:W-:Y:S04]  /*1100*/  STS.U16 [R39+UR12+0x2400], R12 ;  /* 0x0024000c27007988 */ /* 0x0101e8000800040c */
[----:B------:R0:W-:Y:S04]  /*1110*/  STS.U16 [R39+UR12+0x2600], R16 ;  /* 0x0026001027007988 */ /* 0x0001e8000800040c */
[----:B------:R0:W-:Y:S04]  /*1120*/  STS.U16 [R39+UR12+0x2800], R6 ;  /* 0x0028000627007988 */ /* 0x0001e8000800040c */
[----:B------:R0:W-:Y:S04]  /*1130*/  STS.U16 [R39+UR12+0x2a00], R14 ;  /* 0x002a000e27007988 */ /* 0x0001e8000800040c */
[----:B------:R0:W-:Y:S04]  /*1140*/  STS.U16 [R39+UR12+0x2c00], R18 ;  /* 0x002c001227007988 */ /* 0x0001e8000800040c */
[----:B------:R0:W-:Y:S01]  /*1150*/  STS.U16 [R39+UR12+0x2e00], R20 ;  /* 0x002e001427007988 */ /* 0x0001e2000800040c */
[----:B-1----:R1:W-:Y:S06]  /*1160*/  MEMBAR.ALL.CTA ;  /* 0x0000000000007992 */ /* 0x0023ec0000008000 */
[----:B-1----:R-:W-:Y:S04]  /*1170*/  FENCE.VIEW.ASYNC.S ;  /* 0x00000000000073c6 */ /* 0x002fe80000000000 */
[----:B------:R-:W1:Y:S02]  /*1180*/  FENCE.VIEW.ASYNC.S ;  /* 0x00000000000073c6 */ /* 0x000e640000000000 */
[----:B-1----:R0:W1:Y:S02]  /*1190*/  @!UP1 SYNCS.EXCH.64 URZ, [UR12+0x3000], UR4 ;  /* 0x003000040cff95b2 */ /* 0x0020640008000100 */
[----:B-1----:R-:W-:Y:S06]  /*11a0*/  BAR.SYNC.DEFER_BLOCKING 0x0 ;  /* 0x0000000000007b1d */ /* 0x002fec0000010000 */
[----:B0-----:R-:W-:Y:S05]  /*11b0*/  @!P3 BRA `(.L_x_6) ;  /* 0x000000000068b947 */ /* 0x001fea0003800000 */
[----:B------:R-:W-:Y:S02]  /*11c0*/  UIADD3 UR4, UPT, UPT, UR12, 0x2000, URZ ;  /* 0x000020000c047890 */ /* 0x000fe4000fffe0ff */
[----:B------:R-:W-:Y:S02]  /*11d0*/  USHF.R.U32.HI UR5, URZ, 0x4, UR12 ;  /* 0x00000004ff057899 */ /* 0x000fe4000801160c */
[----:B------:R-:W-:Y:S02]  /*11e0*/  USHF.R.U32.HI UR6, URZ, 0x4, UR4 ;  /* 0x00000004ff067899 */ /* 0x000fe40008011604 */
[----:B------:R-:W-:Y:S02]  /*11f0*/  USGXT.U32 UR4, UR5, 0xe ;  /* 0x0000000e0504789a */ /* 0x000fe40008000000 */
[----:B------:R-:W-:Y:S01]  /*1200*/  USGXT.U32 UR6, UR6, 0xe ;  /* 0x0000000e0606789a */ /* 0x000fe20008000000 */
[----:B------:R-:W-:Y:S01]  /*1210*/  UMOV UR10, 0x1000080 ;  /* 0x01000080000a7882 */ /* 0x000fe20000000000 */
[----:B------:R-:W-:Y:S01]  /*1220*/  UMOV UR11, 0x40004040 ;  /* 0x40004040000b7882 */ /* 0x000fe20000000000 */
[----:B------:R-:W-:Y:S01]  /*1230*/  UMOV UR18, 0xfffffffe ;  /* 0xfffffffe00127882 */ /* 0x000fe20000000000 */
[----:B------:R-:W-:Y:S01]  /*1240*/  UMOV UR19, 0x7fffbfdf ;  /* 0x7fffbfdf00137882 */ /* 0x000fe20000000000 */
[----:B------:R-:W-:Y:S01]  /*1250*/  UMOV UR5, URZ ;  /* 0x000000ff00057c82 */ /* 0x000fe20008000000 */
[----:B------:R-:W-:Y:S01]  /*1260*/  UMOV UR7, URZ ;  /* 0x000000ff00077c82 */ /* 0x000fe20008000000 */
[----:B------:R-:W-:-:S02]  /*1270*/  ULOP3.LUT UR26, UR4, 0x1000000, URZ, 0xfc, !UPT ;  /* 0x01000000041a7892 */ /* 0x000fc4000f8efcff */
[----:B------:R-:W-:Y:S02]  /*1280*/  UIADD3.64 UR10, UPT, UPT, UR4, UR10, URZ ;  /* 0x0000000a040a7297 */ /* 0x000fe4000fffe0ff */
[----:B------:R-:W-:Y:S01]  /*1290*/  UIADD3.64 UR18, UPT, UPT, UR6, -UR18, URZ ;  /* 0x8000001206127297 */ /* 0x000fe2000fffe0ff */
[----:B------:R-:W-:Y:S01]  /*12a0*/  UMOV UR30, 0x0 ;  /* 0x00000000001e7882 */ /* 0x000fe20000000000 */
[----:B------:R-:W-:Y:S01]  /*12b0*/  UMOV UR31, 0x8108490 ;  /* 0x08108490001f7882 */ /* 0x000fe20000000000 */
[----:B------:R-:W-:Y:S01]  /*12c0*/  UMOV UR4, UR8 ;  /* 0x0000000800047c82 */ /* 0x000fe20008000000 */
[----:B------:R-:W-:Y:S01]  /*12d0*/  UMOV UR27, 0x40004040 ;  /* 0x40004040001b7882 */ /* 0x000fe20000000000 */
[----:B------:R-:W-:Y:S01]  /*12e0*/  UMOV UR7, 0x80004020 ;  /* 0x8000402000077882 */ /* 0x000fe20000000000 */
[----:B------:R-:W-:Y:S01]  /*12f0*/  UMOV UR32, 0x0 ;  /* 0x0000000000207882 */ /* 0x000fe20000000000 */
[----:B------:R-:W-:Y:S01]  /*1300*/  UMOV UR33, 0x8108490 ;  /* 0x0810849000217882 */ /* 0x000fe20000000000 */
[----:B------:R-:W-:Y:S01]  /*1310*/  UMOV UR4, UR4 ;  /* 0x0000000400047c82 */ /* 0x000fe20008000000 */
[----:B------:R0:W-:Y:S01]  /*1320*/  UTCHMMA gdesc[UR26], gdesc[UR6], tmem[UR14], tmem[UR30], idesc[UR31], !UPT ;  /* 0x00ff1e061a0075ea */ /* 0x0001e2000f80000e */
[----:B------:R0:W-:Y:S01]  /*1330*/  UTCHMMA gdesc[UR10], gdesc[UR18], tmem[UR14], tmem[UR32], idesc[UR33], UPT ;  /* 0x00ff20120a0075ea */ /* 0x0001e2000b80000e */
[----:B------:R0:W-:Y:S01]  /*1340*/  UTCBAR [UR4], URZ ;  /* 0x000000ff040073e9 */ /* 0x0001e200080000ff */
[----:B------:R-:W-:Y:S01]  /*1350*/  NOP ;  /* 0x0000000000007918 */ /* 0x000fe20000000000 */
.L_x_6:
[----:B------:R-:W-:Y:S05]  /*1360*/  @!P2 BRA `(.L_x_7) ;  /* 0x000000000008a947 */ /* 0x000fea0003800000 */
[----:B------:R-:W1:Y:S02]  /*1370*/  SYNCS.PHASECHK.TRANS64.TRYWAIT P4, [UR12+0x3000], RZ ;  /* 0x003000ffff0075a7 */ /* 0x000e64000808110c */
[----:B-1----:R-:W-:Y:S05]  /*1380*/  @!P4 BRA `(.L_x_8) ;  /* 0x0000003c0074c947 */ /* 0x002fea0003800000 */
.L_x_7:
[----:B------:R-:W-:Y:S01]  /*1390*/  BAR.SYNC.DEFER_BLOCKING 0x0 ;  /* 0x0000000000007b1d */ /* 0x000fe20000010000 */
[----:B------:R-:W-:-:S05]  /*13a0*/  PRMT R90, RZ, 0x7610, R90 ;  /* 0x00007610ff5a7816 */ /* 0x000fca000000005a */
[----:B0-----:R-:W0:Y:S02]  /*13b0*/  LDCU UR10, c[0x0][0x3a8] ;  /* 0x00007500ff0a77ac */ /* 0x001e240008000800 */
[----:B------:R-:W1:Y:S01]  /*13c0*/  LDC.64 R80, c[0x0][0x390] ;  /* 0x0000e400ff507b82 */ /* 0x000e620000000a00 */
[----:B------:R-:W-:Y:S01]  /*13d0*/  LDTM.16dp32bit_t0_t15.x32 R4, tmem[UR16] ;  /* 0x00000010000479ee */ /* 0x000fe20008a80000 */
[----:B------:R-:W0:Y:S01]  /*13e0*/  LDTM.16dp32bit_t16_t31.x32 R4, tmem[UR16+0x20] ;  /* 0x00002010000479ee */ /* 0x000e220008aa0000 */
[----:B------:R-:W2:Y:S05]  /*13f0*/  LDCU.64 UR6, c[0x0][0x3d0] ;  /* 0x00007a00ff0677ac */ /* 0x000eaa0008000a00 */
[----:B------:R-:W3:Y:S01]  /*1400*/  LDC R84, c[0x0][0x3d8] ;  /* 0x0000f600ff547b82 */ /* 0x000ee20000000800 */
[----:B------:R-:W4:Y:S01]  /*1410*/  @!P1 SYNCS.CCTL.IV [UR12+0x3000] ;  /* 0x00300000ff0099b1 */ /* 0x000f22000800000c */
[----:B------:R-:W-:Y:S01]  /*1420*/  NOP ;  /* 0x0000000000007918 */ /* 0x000fe20000000000 */
[----:B--2---:R-:W-:Y:S01]  /*1430*/  UIMAD UR6, UR9, UR6, URZ ;  /* 0x00000006090672a4 */ /* 0x004fe2000f8e02ff */
[----:B0-----:R-:W-:Y:S01]  /*1440*/  FMUL R40, R4, UR10 ;  /* 0x0000000a04287c20 */ /* 0x001fe20008400000 */
[----:B------:R-:W-:Y:S01]  /*1450*/  FMUL R41, R5, UR10 ;  /* 0x0000000a05297c20 */ /* 0x000fe20008400000 */
[----:B------:R-:W-:Y:S01]  /*1460*/  FMUL R42, R6, UR10 ;  /* 0x0000000a062a7c20 */ /* 0x000fe20008400000 */
[----:B------:R-:W-:Y:S01]  /*1470*/  FMUL R43, R7, UR10 ;  /* 0x0000000a072b7c20 */ /* 0x000fe20008400000 */
[----:B------:R-:W-:Y:S01]  /*1480*/  FMUL R44, R8, UR10 ;  /* 0x0000000a082c7c20 */ /* 0x000fe20008400000 */
[----:B------:R-:W-:-:S02]  /*1490*/  USHF.L.U32 UR4, UR6, 0x1, URZ ;  /* 0x0000000106047899 */ /* 0x000fc400080006ff */
[----:B------:R-:W-:Y:S01]  /*14a0*/  FMNMX3 R42, R40, R41, R42, !PT ;  /* 0x00000029282a7276 */ /* 0x000fe2000780002a */
[----:B------:R-:W-:Y:S01]  /*14b0*/  FMUL R40, R9, UR10 ;  /* 0x0000000a09287c20 */ /* 0x000fe20008400000 */
[----:B------:R-:W-:Y:S02]  /*14c0*/  FMUL R41, R10, UR10 ;  /* 0x0000000a0a297c20 */ /* 0x000fe40008400000 */
[----:B------:R-:W-:Y:S01]  /*14d0*/  FMNMX3 R44, R42, R43, R44, !PT ;  /* 0x0000002b2a2c7276 */ /* 0x000fe2000780002c */
[----:B------:R-:W-:Y:S01]  /*14e0*/  FMUL R42, R11, UR10 ;  /* 0x0000000a0b2a7c20 */ /* 0x000fe20008400000 */
[----:B------:R-:W-:Y:S02]  /*14f0*/  FMUL R43, R12, UR10 ;  /* 0x0000000a0c2b7c20 */ /* 0x000fe40008400000 */
[----:B------:R-:W-:Y:S01]  /*1500*/  FMNMX3 R44, R44, R40, R41, !PT ;  /* 0x000000282c2c7276 */ /* 0x000fe20007800029 */
[----:B------:R-:W-:Y:S01]  /*1510*/  FMUL R40, R13, UR10 ;  /* 0x0000000a0d287c20 */ /* 0x000fe20008400000 */
[----:B------:R-:W-:-:S02]  /*1520*/  FMUL R41, R14, UR10 ;  /* 0x0000000a0e297c20 */ /* 0x000fc40008400000 */
        /* <DEDUP_REMOVED lines=32> */
[--C-:B------:R-:W-:Y:S02]  /*1730*/  SHF.R.U32.HI R44, RZ, 0x6, R0.reuse ;  /* 0x00000006ff2c7819 */ /* 0x100fe40000011600 */
[----:B------:R-:W-:Y:S01]  /*1740*/  FMNMX3 R41, R43, R40, R41, !PT ;  /* 0x000000282b297276 */ /* 0x000fe20007800029 */
[----:B------:R-:W-:Y:S01]  /*1750*/  IMAD R40, R2, UR7, RZ ;  /* 0x0000000702287c24 */ /* 0x000fe2000f8e02ff */
[----:B------:R-:W-:-:S02]  /*1760*/  SHF.R.U32.HI R2, RZ, 0x2, R0 ;  /* 0x00000002ff027819 */ /* 0x000fc40000011600 */
[----:B------:R-:W-:Y:S02]  /*1770*/  FMNMX R42, R42, R41, !PT ;  /* 0x000000292a2a7209 */ /* 0x000fe40007800000 */
[----:B------:R-:W-:Y:S02]  /*1780*/  LOP3.LUT R43, R2, 0x38, RZ, 0xc0, !PT ;  /* 0x00000038022b7812 */ /* 0x000fe400078ec0ff */
[----:B------:R-:W-:Y:S01]  /*1790*/  SGXT.U32 R2, R44, 0x2 ;  /* 0x000000022c02781a */ /* 0x000fe20000000000 */
[----:B------:R-:W0:Y:S01]  /*17a0*/  SHFL.BFLY PT, R41, R42, 0x10, 0x1f ;  /* 0x0e001f002a297f89 */ /* 0x000e2200000e0000 */
[----:B------:R-:W-:Y:S02]  /*17b0*/  LOP3.LUT R43, R43, 0x1f, R0, 0xf8, !PT ;  /* 0x0000001f2b2b7812 */ /* 0x000fe400078ef800 */
[----:B0-----:R-:W-:Y:S01]  /*17c0*/  FMNMX3 R60, R42, -INF , R41, !PT ;  /* 0xff8000002a3c7876 */ /* 0x001fe20007800029 */
[C---:B------:R-:W-:Y:S01]  /*17d0*/  IMAD.HI R42, R40.reuse, 0x2, RZ ;  /* 0x00000002282a7827 */ /* 0x040fe200078e02ff */
[----:B------:R-:W-:-:S02]  /*17e0*/  SHF.L.U32 R41, R40, 0x1, RZ ;  /* 0x0000000128297819 */ /* 0x000fc400000006ff */
[----:B------:R-:W-:Y:S02]  /*17f0*/  SHF.L.U32 R40, R43, 0x4, RZ ;  /* 0x000000042b287819 */ /* 0x000fe400000006ff */
[----:B-1----:R-:W-:Y:S01]  /*1800*/  IADD3 R80, P4, P5, R41, UR4, R80 ;  /* 0x0000000429507c10 */ /* 0x002fe2000fd9e050 */
[----:B------:R-:W-:Y:S01]  /*1810*/  FADD R41, -R60, -INF ;  /* 0xff8000003c297421 */ /* 0x000fe20000000100 */
[----:B------:R-:W-:Y:S01]  /*1820*/  SHF.R.U32.HI R43, RZ, 0x1, R0 ;  /* 0x00000001ff2b7819 */ /* 0x000fe20000011600 */
[----:B------:R-:W-:Y:S02]  /*1830*/  UIMAD.WIDE UR4, UR6, 0x2, URZ ;  /* 0x00000002060478a5 */ /* 0x000fe4000f8e02ff */
[----:B------:R-:W-:Y:S01]  /*1840*/  FMUL R75, R41, 1.4426950216293334961 ;  /* 0x3fb8aa3b294b7820 */ /* 0x000fe20000400000 */
[----:B---3--:R-:W-:Y:S01]  /*1850*/  IMAD R41, R2, R84, RZ ;  /* 0x0000005402297224 */ /* 0x008fe200078e02ff */
[----:B------:R-:W-:Y:S02]  /*1860*/  LOP3.LUT R2, R40, 0x1b0, RZ, 0xc0, !PT ;  /* 0x000001b028027812 */ /* 0x000fe400078ec0ff */
[----:B------:R-:W-:-:S02]  /*1870*/  IADD3.X R82, PT, PT, R42, UR5, R81, P4, P5 ;  /* 0x000000052a527c10 */ /* 0x000fc4000a7ea451 */
[----:B------:R-:W4:Y:S01]  /*1880*/  MUFU.EX2 R75, R75 ;  /* 0x0000004b004b7308 */ /* 0x000f220000000800 */
[----:B------:R-:W-:Y:S02]  /*1890*/  LOP3.LUT R2, R2, 0x40, R43, 0xf8, !PT ;  /* 0x0000004002027812 */ /* 0x000fe400078ef82b */
[C---:B------:R-:W-:Y:S02]  /*18a0*/  LEA R56, P4, R41.reuse, R80, 0x1 ;  /* 0x0000005029387211 */ /* 0x040fe400078808ff */
[----:B------:R-:W-:Y:S02]  /*18b0*/  IADD3 R2, PT, PT, R2, UR12, RZ ;  /* 0x0000000c02027c10 */ /* 0x000fe4000fffe0ff */
[----:B------:R-:W-:-:S03]  /*18c0*/  LEA.HI.X.SX32 R57, R41, R82, 0x1, P4 ;  /* 0x0000005229397211 */ /* 0x000fc600020f0eff */
[----:B----4-:R-:W-:Y:S01]  /*18d0*/  STSM.16.M88 [R2+0x2000], R75 ;  /* 0x0020004b02007844 */ /* 0x010fe20000000000 */
[----:B------:R-:W-:Y:S06]  /*18e0*/  BAR.SYNC.DEFER_BLOCKING 0x0 ;  /* 0x0000000000007b1d */ /* 0x000fec0000010000 */
[----:B------:R-:W2:Y:S01]  /*18f0*/  @P2 LDG.E.U16 R90, desc[UR28][R56.64] ;  /* 0x0000001c385a2981 */ /* 0x000ea2000c1e1500 */
[----:B------:R-:W-:Y:S02]  /*1900*/  LEA R41, R84, R41, 0x2 ;  /* 0x0000002954297211 */ /* 0x000fe400078e10ff */
[----:B------:R-:W-:-:S02]  /*1910*/  PRMT R74, RZ, 0x7610, R74 ;  /* 0x00007610ff4a7816 */ /* 0x000fc4000000004a */
[C---:B------:R-:W-:Y:S02]  /*1920*/  LEA R42, R84.reuse, R41, 0x2 ;  /* 0x00000029542a7211 */ /* 0x040fe400078e10ff */
[----:B------:R-:W-:Y:S02]  /*1930*/  LEA R54, P4, R41, R80, 0x1 ;  /* 0x0000005029367211 */ /* 0x000fe400078808ff */
[----:B------:R-:W-:Y:S02]  /*1940*/  LEA R43, R84, R42, 0x2 ;  /* 0x0000002a542b7211 */ /* 0x000fe400078e10ff */
[----:B------:R-:W-:Y:S02]  /*1950*/  LEA R52, P5, R42, R80, 0x1 ;  /* 0x000000502a347211 */ /* 0x000fe400078a08ff */
[----:B------:R-:W-:Y:S02]  /*1960*/  LEA R44, R84, R43, 0x2 ;  /* 0x0000002b542c7211 */ /* 0x000fe400078e10ff */
[----:B------:R-:W-:-:S02]  /*1970*/  LEA.HI.X.SX32 R53, R42, R82, 0x1, P5 ;  /* 0x000000522a357211 */ /* 0x000fc400028f0eff */
[----:B------:R-:W-:Y:S02]  /*1980*/  LEA R48, P5, R44, R80, 0x1 ;  /* 0x000000502c307211 */ /* 0x000fe400078a08ff */
[----:B------:R-:W-:Y:S02]  /*1990*/  LEA R45, R84, R44, 0x2 ;  /* 0x0000002c542d7211 */ /* 0x000fe400078e10ff */
[-C--:B------:R-:W-:Y:S02]  /*19a0*/  LEA.HI.X.SX32 R49, R44, R82.reuse, 0x1, P5 ;  /* 0x000000522c317211 */ /* 0x080fe400028f0eff */
[----:B------:R-:W-:Y:S02]  /*19b0*/  LEA.HI.X.SX32 R55, R41, R82, 0x1, P4 ;  /* 0x0000005229377211 */ /* 0x000fe400020f0eff */
[----:B------:R-:W-:Y:S01]  /*19c0*/  LEA R50, P4, R43, R80, 0x1 ;  /* 0x000000502b327211 */ /* 0x000fe200078808ff */
[----:B------:R-:W3:Y:S01]  /*19d0*/  @P2 LDG.E.U16 R74, desc[UR28][R48.64] ;  /* 0x0000001c304a2981 */ /* 0x000ee2000c1e1500 */
[----:B------:R-:W-:-:S02]  /*19e0*/  LEA R41, R84, R45, 0x2 ;  /* 0x0000002d54297211 */ /* 0x000fc400078e10ff */
[----:B------:R-:W-:Y:S02]  /*19f0*/  LEA.HI.X.SX32 R51, R43, R82, 0x1, P4 ;  /* 0x000000522b337211 */ /* 0x000fe400020f0eff */
[----:B------:R-:W-:Y:S02]  /*1a00*/  LEA R43, R84, R41, 0x2 ;  /* 0x00000029542b7211 */ /* 0x000fe400078e10ff */
[-C--:B------:R-:W-:Y:S02]  /*1a10*/  LEA R46, P4, R45, R80.reuse, 0x1 ;  /* 0x000000502d2e7211 */ /* 0x080fe400078808ff */
[-C--:B------:R-:W-:Y:S02]  /*1a20*/  LEA R44, P5, R41, R80.reuse, 0x1 ;  /* 0x00000050292c7211 */ /* 0x080fe400078a08ff */
[----:B------:R-:W-:Y:S02]  /*1a30*/  LEA R42, P6, R43, R80, 0x1 ;  /* 0x000000502b2a7211 */ /* 0x000fe400078c08ff */
[----:B------:R-:W-:-:S02]  /*1a40*/  LEA.HI.X.SX32 R47, R45, R82, 0x1, P4 ;  /* 0x000000522d2f7211 */ /* 0x000fc400020f0eff */
[----:B------:R-:W-:Y:S02]  /*1a50*/  PRMT R76, RZ, 0x7610, R76 ;  /* 0x00007610ff4c7816 */ /* 0x000fe4000000004c */
[-C--:B------:R-:W-:Y:S02]  /*1a60*/  LEA.HI.X.SX32 R45, R41, R82.reuse, 0x1, P5 ;  /* 0x00000052292d7211 */ /* 0x080fe400028f0eff */
[----:B------:R-:W-:Y:S02]  /*1a70*/  LEA.HI.X.SX32 R43, R43, R82, 0x1, P6 ;  /* 0x000000522b2b7211 */ /* 0x000fe400030f0eff */
[----:B------:R-:W-:Y:S01]  /*1a80*/  PRMT R80, RZ, 0x7610, R80 ;  /* 0x00007610ff507816 */ /* 0x000fe20000000050 */
[----:B------:R-:W4:Y:S01]  /*1a90*/  @P2 LDG.E.U16 R76, desc[UR28][R52.64] ;  /* 0x0000001c344c2981 */ /* 0x000f22000c1e1500 */
[----:B------:R-:W-:Y:S02]  /*1aa0*/  PRMT R84, RZ, 0x7610, R84 ;  /* 0x00007610ff547816 */ /* 0x000fe40000000054 */
[----:B------:R-:W-:-:S02]  /*1ab0*/  PRMT R88, RZ, 0x7610, R88 ;  /* 0x00007610ff587816 */ /* 0x000fc40000000058 */
[----:B------:R-:W-:Y:S01]  /*1ac0*/  PRMT R82, RZ, 0x7610, R82 ;  /* 0x00007610ff527816 */ /* 0x000fe20000000052 */
[----:B------:R-:W5:Y:S01]  /*1ad0*/  @P2 LDG.E.U16 R80, desc[UR28][R44.64] ;  /* 0x0000001c2c502981 */ /* 0x000f62000c1e1500 */
[----:B------:R-:W-:-:S03]  /*1ae0*/  PRMT R86, RZ, 0x7610, R86 ;  /* 0x00007610ff567816 */ /* 0x000fc60000000056 */
[----:B------:R-:W3:Y:S04]  /*1af0*/  @P2 LDG.E.U16 R84, desc[UR28][R54.64] ;  /* 0x0000001c36542981 */ /* 0x000ee8000c1e1500 */
[----:B------:R-:W3:Y:S04]  /*1b00*/  @P2 LDG.E.U16 R88, desc[UR28][R50.64] ;  /* 0x0000001c32582981 */ /* 0x000ee8000c1e1500 */
[----:B------:R-:W3:Y:S04]  /*1b10*/  @P2 LDG.E.U16 R82, desc[UR28][R46.64] ;  /* 0x0000001c2e522981 */ /* 0x000ee8000c1e1500 */
[----:B------:R-:W3:Y:S01]  /*1b20*/  @P2 LDG.E.U16 R86, desc[UR28][R42.64] ;  /* 0x0000001c2a562981 */ /* 0x000ee2000c1e1500 */
[--C-:B------:R-:W-:Y:S01]  /*1b30*/  FFMA R4, R4, UR10, -R60.reuse ;  /* 0x0000000a04047c23 */ /* 0x100fe2000800083c */
[--C-:B------:R-:W-:Y:S01]  /*1b40*/  FFMA R5, R5, UR10, -R60.reuse ;  /* 0x0000000a05057c23 */ /* 0x100fe2000800083c */
[--C-:B------:R-:W-:Y:S01]  /*1b50*/  FFMA R6, R6, UR10, -R60.reuse ;  /* 0x0000000a06067c23 */ /* 0x100fe2000800083c */
[--C-:B------:R-:W-:Y:S01]  /*1b60*/  FFMA R20, R20, UR10, -R60.reuse ;  /* 0x0000000a14147c23 */ /* 0x100fe2000800083c */
[----:B------:R-:W-:Y:S01]  /*1b70*/  FMUL R4, R4, 1.4426950216293334961 ;  /* 0x3fb8aa3b04047820 */ /* 0x000fe20000400000 */
[----:B------:R-:W-:Y:S01]  /*1b80*/  FMUL R5, R5, 1.4426950216293334961 ;  /* 0x3fb8aa3b05057820 */ /* 0x000fe20000400000 */
[----:B------:R-:W-:Y:S01]  /*1b90*/  FMUL R6, R6, 1.4426950216293334961 ;  /* 0x3fb8aa3b06067820 */ /* 0x000fe20000400000 */
[--C-:B------:R-:W-:Y:S01]  /*1ba0*/  FFMA R7, R7, UR10, -R60.reuse ;  /* 0x0000000a07077c23 */ /* 0x100fe2000800083c */
[----:B------:R-:W-:Y:S01]  /*1bb0*/  FMUL R77, R20, 1.4426950216293334961 ;  /* 0x3fb8aa3b144d7820 */ /* 0x000fe20000400000 */
[--C-:B------:R-:W-:Y:S01]  /*1bc0*/  FFMA R20, R21, UR10, -R60.reuse ;  /* 0x0000000a15147c23 */ /* 0x100fe2000800083c */
[----:B------:R-:W-:Y:S01]  /*1bd0*/  MUFU.EX2 R4, R4 ;  /* 0x0000000400047308 */ /* 0x000fe20000000800 */
[----:B------:R-:W-:Y:S01]  /*1be0*/  FMUL R7, R7, 1.4426950216293334961 ;  /* 0x3fb8aa3b07077820 */ /* 0x000fe20000400000 */
[----:B------:R-:W-:Y:S01]  /*1bf0*/  FFMA R8, R8, UR10, -R60 ;  /* 0x0000000a08087c23 */ /* 0x000fe2000800083c */
[----:B------:R-:W-:-:S05]  /*1c00*/  FMUL R81, R20, 1.4426950216293334961 ;  /* 0x3fb8aa3b14517820 */ /* 0x000fca0000400000 */
[----:B------:R-:W0:Y:S01]  /*1c10*/  MUFU.EX2 R5, R5 ;  /* 0x0000000500057308 */ /* 0x000e220000000800 */
[--C-:B------:R-:W-:Y:S01]  /*1c20*/  FFMA R20, R22, UR10, -R60.reuse ;  /* 0x0000000a16147c23 */ /* 0x100fe2000800083c */
[----:B------:R-:W-:Y:S01]  /*1c30*/  FMUL R8, R8, 1.4426950216293334961 ;  /* 0x3fb8aa3b08087820 */ /* 0x000fe20000400000 */
[----:B------:R-:W-:Y:S01]  /*1c40*/  FFMA R9, R9, UR10, -R60 ;  /* 0x0000000a09097c23 */ /* 0x000fe2000800083c */
[----:B------:R-:W-:-:S04]  /*1c50*/  LOP3.LUT R40, R40, 0x1f0, RZ, 0xc0, !PT ;  /* 0x000001f028287812 */ /* 0x000fc800078ec0ff */
[----:B------:R-:W1:Y:S01]  /*1c60*/  MUFU.EX2 R6, R6 ;  /* 0x0000000600067308 */ /* 0x000e620000000800 */
[----:B------:R-:W-:Y:S01]  /*1c70*/  FMUL R9, R9, 1.4426950216293334961 ;  /* 0x3fb8aa3b09097820 */ /* 0x000fe20000400000 */
[--C-:B------:R-:W-:Y:S01]  /*1c80*/  FFMA R10, R10, UR10, -R60.reuse ;  /* 0x0000000a0a0a7c23 */ /* 0x100fe2000800083c */
[----:B------:R-:W-:Y:S02]  /*1c90*/  FMUL R83, R20, 1.4426950216293334961 ;  /* 0x3fb8aa3b14537820 */ /* 0x000fe40000400000 */
[----:B------:R-:W2:Y:S03]  /*1ca0*/  LDSM.16.M88 R20, [R40+UR12+0x2000] ;  /* 0x0020000c2814783b */ /* 0x000ea60008000000 */
[----:B------:R-:W1:Y:S01]  /*1cb0*/  MUFU.EX2 R7, R7 ;  /* 0x0000000700077308 */ /* 0x000e620000000800 */
[----:B------:R-:W-:Y:S01]  /*1cc0*/  BAR.SYNC.DEFER_BLOCKING 0x0 ;  /* 0x0000000000007b1d */ /* 0x000fe20000010000 */
[----:B------:R-:W-:Y:S01]  /*1cd0*/  FMUL R10, R10, 1.4426950216293334961 ;  /* 0x3fb8aa3b0a0a7820 */ /* 0x000fe20000400000 */
[----:B------:R-:W-:-:S05]  /*1ce0*/  FFMA R11, R11, UR10, -R60 ;  /* 0x0000000a0b0b7c23 */ /* 0x000fca000800083c */
[----:B------:R-:W1:Y:S01]  /*1cf0*/  MUFU.EX2 R8, R8 ;  /* 0x0000000800087308 */ /* 0x000e620000000800 */
[----:B0-----:R-:W-:Y:S01]  /*1d00*/  FADD R85, R4, R5 ;  /* 0x0000000504557221 */ /* 0x001fe20000000000 */
[----:B------:R-:W-:Y:S01]  /*1d10*/  FMUL R11, R11, 1.4426950216293334961 ;  /* 0x3fb8aa3b0b0b7820 */ /* 0x000fe20000400000 */
[----:B------:R-:W-:-:S05]  /*1d20*/  FFMA R12, R12, UR10, -R60 ;  /* 0x0000000a0c0c7c23 */ /* 0x000fca000800083c */
[----:B------:R-:W0:Y:S01]  /*1d30*/  MUFU.EX2 R9, R9 ;  /* 0x0000000900097308 */ /* 0x000e220000000800 */
[----:B-1----:R-:W-:Y:S01]  /*1d40*/  FADD R92, R6, R85 ;  /* 0x00000055065c7221 */ /* 0x002fe20000000000 */
[----:B------:R-:W-:Y:S01]  /*1d50*/  FMUL R12, R12, 1.4426950216293334961 ;  /* 0x3fb8aa3b0c0c7820 */ /* 0x000fe20000400000 */
[----:B------:R-:W-:-:S05]  /*1d60*/  FFMA R13, R13, UR10, -R60 ;  /* 0x0000000a0d0d7c23 */ /* 0x000fca000800083c */
[----:B------:R-:W1:Y:S01]  /*1d70*/  MUFU.EX2 R10, R10 ;  /* 0x0000000a000a7308 */ /* 0x000e620000000800 */
[----:B------:R-:W-:Y:S01]  /*1d80*/  FADD R85, R7, R92 ;  /* 0x0000005c07557221 */ /* 0x000fe20000000000 */
[----:B------:R-:W-:Y:S01]  /*1d90*/  FMUL R13, R13, 1.4426950216293334961 ;  /* 0x3fb8aa3b0d0d7820 */ /* 0x000fe20000400000 */
[----:B------:R-:W-:-:S05]  /*1da0*/  FFMA R14, R14, UR10, -R60 ;  /* 0x0000000a0e0e7c23 */ /* 0x000fca000800083c */
[----:B------:R-:W1:Y:S01]  /*1db0*/  MUFU.EX2 R11, R11 ;  /* 0x0000000b000b7308 */ /* 0x000e620000000800 */
[----:B------:R-:W-:Y:S01]  /*1dc0*/  FADD R92, R8, R85 ;  /* 0x00000055085c7221 */ /* 0x000fe20000000000 */
[----:B------:R-:W-:Y:S01]  /*1dd0*/  FMUL R14, R14, 1.4426950216293334961 ;  /* 0x3fb8aa3b0e0e7820 */ /* 0x000fe20000400000 */
[----:B------:R-:W-:-:S05]  /*1de0*/  FFMA R15, R15, UR10, -R60 ;  /* 0x0000000a0f0f7c23 */ /* 0x000fca000800083c */
[----:B------:R-:W1:Y:S01]  /*1df0*/  MUFU.EX2 R12, R12 ;  /* 0x0000000c000c7308 */ /* 0x000e620000000800 */
[----:B0-----:R-:W-:Y:S01]  /*1e00*/  FADD R85, R9, R92 ;  /* 0x0000005c09557221 */ /* 0x001fe20000000000 */
[----:B------:R-:W-:Y:S01]  /*1e10*/  FMUL R15, R15, 1.4426950216293334961 ;  /* 0x3fb8aa3b0f0f7820 */ /* 0x000fe20000400000 */
[----:B------:R-:W-:-:S05]  /*1e20*/  FFMA R16, R16, UR10, -R60 ;  /* 0x0000000a10107c23 */ /* 0x000fca000800083c */
[----:B------:R-:W0:Y:S01]  /*1e30*/  MUFU.EX2 R13, R13 ;  /* 0x0000000d000d7308 */ /* 0x000e220000000800 */
[----:B------:R-:W-:Y:S01]  /*1e40*/  FMUL R16, R16, 1.4426950216293334961 ;  /* 0x3fb8aa3b10107820 */ /* 0x000fe20000400000 */
[--C-:B------:R-:W-:Y:S01]  /*1e50*/  FFMA R17, R17, UR10, -R60.reuse ;  /* 0x0000000a11117c23 */ /* 0x100fe2000800083c */
[----:B------:R-:W-:-:S05]  /*1e60*/  FFMA R41, R23, UR10, -R60 ;  /* 0x0000000a17297c23 */ /* 0x000fca000800083c */
[----:B------:R-:W0:Y:S01]  /*1e70*/  MUFU.EX2 R14, R14 ;  /* 0x0000000e000e7308 */ /* 0x000e220000000800 */
[----:B------:R-:W-:Y:S01]  /*1e80*/  FMUL R17, R17, 1.4426950216293334961 ;  /* 0x3fb8aa3b11117820 */ /* 0x000fe20000400000 */
[----:B------:R-:W-:-:S06]  /*1e90*/  FFMA R18, R18, UR10, -R60 ;  /* 0x0000000a12127c23 */ /* 0x000fcc000800083c */
[----:B------:R-:W0:Y:S01]  /*1ea0*/  MUFU.EX2 R15, R15 ;  /* 0x0000000f000f7308 */ /* 0x000e220000000800 */
[----:B------:R-:W-:Y:S01]  /*1eb0*/  FMUL R18, R18, 1.4426950216293334961 ;  /* 0x3fb8aa3b12127820 */ /* 0x000fe20000400000 */
[----:B------:R-:W-:-:S06]  /*1ec0*/  FFMA R19, R19, UR10, -R60 ;  /* 0x0000000a13137c23 */ /* 0x000fcc000800083c */
[----:B------:R0:W-:Y:S01]  /*1ed0*/  MUFU.EX2 R21, R77 ;  /* 0x0000004d00157308 */ /* 0x0001e20000000800 */
[----:B------:R-:W-:-:S07]  /*1ee0*/  FMUL R19, R19, 1.4426950216293334961 ;  /* 0x3fb8aa3b13137820 */ /* 0x000fce0000400000 */
[----:B------:R-:W1:Y:S01]  /*1ef0*/  MUFU.EX2 R16, R16 ;  /* 0x0000001000107308 */ /* 0x000e620000000800 */
[----:B0-----:R-:W-:Y:S01]  /*1f00*/  FMUL R77, R41, 1.4426950216293334961 ;  /* 0x3fb8aa3b294d7820 */ /* 0x001fe20000400000 */
[----:B------:R-:W-:-:S06]  /*1f10*/  FFMA R41, R24, UR10, -R60 ;  /* 0x0000000a18297c23 */ /* 0x000fcc000800083c */
[----:B------:R-:W0:Y:S08]  /*1f20*/  MUFU.EX2 R17, R17 ;  /* 0x0000001100117308 */ /* 0x000e300000000800 */
[----:B------:R0:W-:Y:S02]  /*1f30*/  MUFU.EX2 R22, R81 ;  /* 0x0000005100167308 */ /* 0x0001e40000000800 */
[----:B0-----:R-:W-:Y:S01]  /*1f40*/  FMUL R81, R41, 1.4426950216293334961 ;  /* 0x3fb8aa3b29517820 */ /* 0x001fe20000400000 */
[----:B------:R-:W-:-:S05]  /*1f50*/  FFMA R41, R25, UR10, -R60 ;  /* 0x0000000a19297c23 */ /* 0x000fca000800083c */
[----:B------:R-:W0:Y:S08]  /*1f60*/  MUFU.EX2 R18, R18 ;  /* 0x0000001200127308 */ /* 0x000e300000000800 */
[----:B------:R0:W-:Y:S02]  /*1f70*/  MUFU.EX2 R23, R83 ;  /* 0x0000005300177308 */ /* 0x0001e40000000800 */
[----:B0-----:R-:W-:Y:S01]  /*1f80*/  FMUL R83, R41, 1.4426950216293334961 ;  /* 0x3fb8aa3b29537820 */ /* 0x001fe20000400000 */
[----:B------:R-:W-:-:S05]  /*1f90*/  FFMA R41, R26, UR10, -R60 ;  /* 0x0000000a1a297c23 */ /* 0x000fca000800083c */
[----:B------:R-:W0:Y:S08]  /*1fa0*/  MUFU.EX2 R19, R19 ;  /* 0x0000001300137308 */ /* 0x000e300000000800 */
[----:B------:R0:W1:Y:S02]  /*1fb0*/  MUFU.EX2 R24, R77 ;  /* 0x0000004d00187308 */ /* 0x0000640000000800 */
[----:B0-----:R-:W-:Y:S01]  /*1fc0*/  FMUL R77, R41, 1.4426950216293334961 ;  /* 0x3fb8aa3b294d7820 */ /* 0x001fe20000400000 */
[----:B------:R-:W-:-:S05]  /*1fd0*/  FFMA R41, R27, UR10, -R60 ;  /* 0x0000000a1b297c23 */ /* 0x000fca000800083c */
[----:B------:R0:W1:Y:S02]  /*1fe0*/  MUFU.EX2 R25, R81 ;  /* 0x0000005100197308 */ /* 0x0000640000000800 */
[----:B0-----:R-:W-:Y:S01]  /*1ff0*/  FMUL R81, R41, 1.4426950216293334961 ;  /* 0x3fb8aa3b29517820 */ /* 0x001fe20000400000 */
[----:B------:R-:W-:-:S05]  /*2000*/  FFMA R41, R28, UR10, -R60 ;  /* 0x0000000a1c297c23 */ /* 0x000fca000800083c */
[----:B------:R0:W0:Y:S01]  /*2010*/  MUFU.EX2 R26, R83 ;  /* 0x00000053001a7308 */ /* 0x0000220000000800 */
[----:B--2---:R1:W-:Y:S02]  /*2020*/  STS.U16 [R39+UR12+0x2000], R90 ;  /* 0x0020005a27007988 */ /* 0x0043e4000800040c */
[----:B-1----:R-:W-:-:S04]  /*2030*/  FADD R90, R10, R85 ;  /* 0x000000550a5a7221 */ /* 0x002fc80000000000 */
[----:B------:R-:W-:-:S04]  /*2040*/  FADD R85, R11, R90 ;  /* 0x0000005a0b557221 */ /* 0x000fc80000000000 */
[----:B------:R-:W-:-:S04]  /*2050*/  FADD R90, R12, R85 ;  /* 0x000000550c5a7221 */ /* 0x000fc80000000000 */
[----:B------:R-:W-:-:S04]  /*2060*/  FADD R85, R13, R90 ;  /* 0x0000005a0d557221 */ /* 0x000fc80000000000 */
[----:B------:R-:W-:-:S04]  /*2070*/  FADD R90, R14, R85 ;  /* 0x000000550e5a7221 */ /* 0x000fc80000000000 */
[----:B------:R-:W-:-:S04]  /*2080*/  FADD R85, R15, R90 ;  /* 0x0000005a0f557221 */ /* 0x000fc80000000000 */
[----:B------:R-:W-:-:S04]  /*2090*/  FADD R90, R16, R85 ;  /* 0x00000055105a7221 */ /* 0x000fc80000000000 */
[----:B------:R-:W-:Y:S01]  /*20a0*/  FADD R85, R17, R90 ;  /* 0x0000005a11557221 */ /* 0x000fe20000000000 */
[----:B0-----:R-:W-:Y:S01]  /*20b0*/  FMUL R83, R41, 1.4426950216293334961 ;  /* 0x3fb8aa3b29537820 */ /* 0x001fe20000400000 */
[----:B------:R-:W-:Y:S02]  /*20c0*/  FFMA R41, R29, UR10, -R60 ;  /* 0x0000000a1d297c23 */ /* 0x000fe4000800083c */
[----:B------:R-:W-:Y:S01]  /*20d0*/  FADD R90, R18, R85 ;  /* 0x00000055125a7221 */ /* 0x000fe20000000000 */
[----:B------:R0:W1:Y:S03]  /*20e0*/  MUFU.EX2 R27, R77 ;  /* 0x0000004d001b7308 */ /* 0x0000660000000800 */
[----:B------:R-:W-:Y:S01]  /*20f0*/  FADD R90, R19, R90 ;  /* 0x0000005a135a7221 */ /* 0x000fe20000000000 */
[----:B0-----:R-:W-:Y:S01]  /*2100*/  FMUL R77, R41, 1.4426950216293334961 ;  /* 0x3fb8aa3b294d7820 */ /* 0x001fe20000400000 */
[----:B------:R-:W-:-:S02]  /*2110*/  FFMA R41, R30, UR10, -R60 ;  /* 0x0000000a1e297c23 */ /* 0x000fc4000800083c */
[----:B------:R-:W-:Y:S01]  /*2120*/  FADD R85, R21, R90 ;  /* 0x0000005a15557221 */ /* 0x000fe20000000000 */
[----:B------:R0:W2:Y:S03]  /*2130*/  MUFU.EX2 R28, R81 ;  /* 0x00000051001c7308 */ /* 0x0000a60000000800 */
[----:B------:R-:W-:Y:S01]  /*2140*/  FADD R90, R22, R85 ;  /* 0x00000055165a7221 */ /* 0x000fe20000000000 */
[----:B0-----:R-:W-:Y:S01]  /*2150*/  FMUL R81, R41, 1.4426950216293334961 ;  /* 0x3fb8aa3b29517820 */ /* 0x001fe20000400000 */
[----:B------:R-:W-:-:S03]  /*2160*/  FFMA R41, R31, UR10, -R60 ;  /* 0x0000000a1f297c23 */ /* 0x000fc6000800083c */
[----:B------:R0:W1:Y:S02]  /*2170*/  MUFU.EX2 R29, R83 ;  /* 0x00000053001d7308 */ /* 0x0000640000000800 */
[----:B0-----:R-:W-:Y:S01]  /*2180*/  FMUL R83, R41, 1.4426950216293334961 ;  /* 0x3fb8aa3b29537820 */ /* 0x001fe20000400000 */
[----:B------:R-:W-:-:S04]  /*2190*/  FADD R41, R23, R90 ;  /* 0x0000005a17297221 */ /* 0x000fc80000000000 */
[----:B------:R-:W-:Y:S01]  /*21a0*/  FADD R92, R24, R41 ;  /* 0x00000029185c7221 */ /* 0x000fe20000000000 */
[----:B------:R1:W0:Y:S03]  /*21b0*/  MUFU.EX2 R30, R77 ;  /* 0x0000004d001e7308 */ /* 0x0002260000000800 */
[----:B------:R-:W-:Y:S01]  /*21c0*/  FADD R41, R25, R92 ;  /* 0x0000005c19297221 */ /* 0x000fe20000000000 */
[----:B------:R-:W-:-:S03]  /*21d0*/  FFMA R32, R32, UR10, -R60 ;  /* 0x0000000a20207c23 */ /* 0x000fc6000800083c */
[----:B------:R-:W-:Y:S01]  /*21e0*/  FADD R92, R26, R41 ;  /* 0x000000291a5c7221 */ /* 0x000fe20000000000 */
[----:B------:R-:W0:Y:S01]  /*21f0*/  MUFU.EX2 R31, R81 ;  /* 0x00000051001f7308 */ /* 0x000e220000000800 */
[----:B------:R-:W-:Y:S01]  /*2200*/  FMUL R32, R32, 1.4426950216293334961 ;  /* 0x3fb8aa3b20207820 */ /* 0x000fe20000400000 */
[----:B------:R-:W-:Y:S01]  /*2210*/  FFMA R33, R33, UR10, -R60 ;  /* 0x0000000a21217c23 */ /* 0x000fe2000800083c */
[----:B-1----:R-:W-:Y:S01]  /*2220*/  FADD R77, R27, R92 ;  /* 0x0000005c1b4d7221 */ /* 0x002fe20000000000 */
[----:B---3--:R2:W-:Y:S01]  /*2230*/  STS.U16 [R39+UR12+0x2800], R74 ;  /* 0x0028004a27007988 */ /* 0x0085e2000800040c */
[--C-:B------:R-:W-:Y:S01]  /*2240*/  FFMA R34, R34, UR10, -R60.reuse ;  /* 0x0000000a22227c23 */ /* 0x100fe2000800083c */
[----:B------:R-:W-:Y:S02]  /*2250*/  FMUL R33, R33, 1.4426950216293334961 ;  /* 0x3fb8aa3b21217820 */ /* 0x000fe40000400000 */
[----:B------:R-:W1:Y:S01]  /*2260*/  MUFU.EX2 R90, R83 ;  /* 0x00000053005a7308 */ /* 0x000e620000000800 */
[----:B------:R-:W-:Y:S01]  /*2270*/  FFMA R35, R35, UR10, -R60 ;  /* 0x0000000a23237c23 */ /* 0x000fe2000800083c */
[----:B--2---:R-:W-:-:S06]  /*2280*/  FADD R74, R28, R77 ;  /* 0x0000004d1c4a7221 */ /* 0x004fcc0000000000 */
[----:B------:R-:W2:Y:S01]  /*2290*/  MUFU.EX2 R32, R32 ;  /* 0x0000002000207308 */ /* 0x000ea20000000800 */
[----:B------:R-:W-:Y:S01]  /*22a0*/  FMUL R34, R34, 1.4426950216293334961 ;  /* 0x3fb8aa3b22227820 */ /* 0x000fe20000400000 */
[----:B------:R-:W-:Y:S01]  /*22b0*/  FADD R77, R29, R74 ;  /* 0x0000004a1d4d7221 */ /* 0x000fe20000000000 */
[----:B------:R-:W-:-:S03]  /*22c0*/  FMUL R35, R35, 1.4426950216293334961 ;  /* 0x3fb8aa3b23237820 */ /* 0x000fc60000400000 */
[----:B0-----:R-:W-:Y:S02]  /*22d0*/  FADD R74, R30, R77 ;  /* 0x0000004d1e4a7221 */ /* 0x001fe40000000000 */
[----:B------:R-:W0:Y:S02]  /*22e0*/  MUFU.EX2 R33, R33 ;  /* 0x0000002100217308 */ /* 0x000e240000000800 */
[----:B------:R-:W-:Y:S01]  /*22f0*/  FADD R77, R31, R74 ;  /* 0x0000004a1f4d7221 */ /* 0x000fe20000000000 */
[----:B------:R-:W-:-:S05]  /*2300*/  F2FP.BF16.F32.PACK_AB R4, R5, R4 ;  /* 0x000000040504723e */ /* 0x000fca00000010ff */
[----:B------:R-:W3:Y:S01]  /*2310*/  MUFU.EX2 R34, R34 ;  /* 0x0000002200227308 */ /* 0x000ee20000000800 */
[----:B-1----:R-:W-:Y:S01]  /*2320*/  FADD R77, R90, R77 ;  /* 0x0000004d5a4d7221 */ /* 0x002fe20000000000 */
[----:B------:R-:W-:Y:S02]  /*2330*/  F2FP.BF16.F32.PACK_AB R5, R7, R6 ;  /* 0x000000060705723e */ /* 0x000fe400000010ff */
[----:B------:R-:W-:-:S04]  /*2340*/  F2FP.BF16.F32.PACK_AB R6, R9, R8 ;  /* 0x000000080906723e */ /* 0x000fc800000010ff */
[----:B------:R-:W1:Y:S01]  /*2350*/  MUFU.EX2 R35, R35 ;  /* 0x0000002300237308 */ /* 0x000e620000000800 */
[----:B------:R-:W-:Y:S01]  /*2360*/  F2FP.BF16.F32.PACK_AB R9, R15, R14 ;  /* 0x0000000e0f09723e */ /* 0x000fe200000010ff */
[----:B--2---:R-:W-:Y:S01]  /*2370*/  FADD R14, R32, R77 ;  /* 0x0000004d200e7221 */ /* 0x004fe20000000000 */
[----:B------:R-:W-:Y:S02]  /*2380*/  F2FP.BF16.F32.PACK_AB R7, R11, R10 ;  /* 0x0000000a0b07723e */ /* 0x000fe400000010ff */
[----:B------:R-:W-:Y:S01]  /*2390*/  F2FP.BF16.F32.PACK_AB R10, R17, R16 ;  /* 0x00000010110a723e */ /* 0x000fe200000010ff */
[----:B0-----:R-:W-:Y:S01]  /*23a0*/  FADD R17, R33, R14 ;  /* 0x0000000e21117221 */ /* 0x001fe20000000000 */
[----:B------:R-:W-:Y:S01]  /*23b0*/  F2FP.BF16.F32.PACK_AB R11, R19, R18 ;  /* 0x00000012130b723e */ /* 0x000fe200000010ff */
[----:B------:R-:W-:Y:S02]  /*23c0*/  UIADD3 UR17, UPT, UPT, UR13, 0x60, URZ ;  /* 0x000000600d117890 */ /* 0x000fe4000fffe0ff */
[----:B---3--:R-:W-:Y:S01]  /*23d0*/  FADD R18, R34, R17 ;  /* 0x0000001122127221 */ /* 0x008fe20000000000 */
[----:B------:R-:W-:-:S02]  /*23e0*/  F2FP.BF16.F32.PACK_AB R8, R13, R12 ;  /* 0x0000000c0d08723e */ /* 0x000fc400000010ff */
[----:B------:R-:W-:Y:S01]  /*23f0*/  F2FP.BF16.F32.PACK_AB R12, R22, R21 ;  /* 0x00000015160c723e */ /* 0x000fe200000010ff */
[----:B------:R-:W-:Y:S01]  /*2400*/  UIADD3 UR19, UPT, UPT, UR20, UR17, URZ ;  /* 0x0000001114137290 */ /* 0x000fe2000fffe0ff */
[----:B------:R-:W-:Y:S01]  /*2410*/  LOP3.LUT R41, R39, 0x40, RZ, 0x3c, !PT ;  /* 0x0000004027297812 */ /* 0x000fe200078e3cff */
[----:B-1----:R-:W-:Y:S01]  /*2420*/  FADD R21, R35, R18 ;  /* 0x0000001223157221 */ /* 0x002fe20000000000 */
[----:B----4-:R0:W-:Y:S01]  /*2430*/  STS.U16 [R39+UR12+0x2400], R76 ;  /* 0x0024004c27007988 */ /* 0x0101e2000800040c */
[----:B------:R-:W-:Y:S02]  /*2440*/  UIADD3 UR18, UPT, UPT, UR22, -0x40, URZ ;  /* 0xffffffc016127890 */ /* 0x000fe4000fffe0ff */
[----:B------:R-:W-:Y:S01]  /*2450*/  ULEA UR19, UR21, UR19, 0x10 ;  /* 0x0000001315137291 */ /* 0x000fe2000f8e80ff */
[----:B-----5:R0:W-:Y:S01]  /*2460*/  STS.U16 [R39+UR12+0x2c00], R80 ;  /* 0x002c005027007988 */ /* 0x0201e2000800040c */
[----:B------:R-:W-:-:S03]  /*2470*/  F2FP.BF16.F32.PACK_AB R13, R24, R23 ;  /* 0x00000017180d723e */ /* 0x000fc600000010ff */
[----:B------:R0:W-:Y:S01]  /*2480*/  STS.U16 [R41+UR12+0x2200], R84 ;  /* 0x0022005429007988 */ /* 0x0001e2000800040c */
[----:B------:R-:W-:-:S03]  /*2490*/  F2FP.BF16.F32.PACK_AB R14, R26, R25 ;  /* 0x000000191a0e723e */ /* 0x000fc600000010ff */
[----:B------:R0:W-:Y:S01]  /*24a0*/  STS.U16 [R41+UR12+0x2600], R88 ;  /* 0x0026005829007988 */ /* 0x0001e2000800040c */
[----:B------:R-:W-:-:S03]  /*24b0*/  F2FP.BF16.F32.PACK_AB R15, R28, R27 ;  /* 0x0000001b1c0f723e */ /* 0x000fc600000010ff */
[----:B------:R0:W-:Y:S01]  /*24c0*/  STS.U16 [R41+UR12+0x2a00], R82 ;  /* 0x002a005229007988 */ /* 0x0001e2000800040c */
[----:B------:R-:W-:-:S03]  /*24d0*/  F2FP.BF16.F32.PACK_AB R16, R30, R29 ;  /* 0x0000001d1e10723e */ /* 0x000fc600000010ff */
[----:B------:R0:W-:Y:S01]  /*24e0*/  STS.U16 [R41+UR12+0x2e00], R86 ;  /* 0x002e005629007988 */ /* 0x0001e2000800040c */
[----:B------:R-:W-:-:S03]  /*24f0*/  F2FP.BF16.F32.PACK_AB R17, R90, R31 ;  /* 0x0000001f5a11723e */ /* 0x000fc600000010ff */
[----:B------:R0:W1:Y:S01]  /*2500*/  SHFL.BFLY PT, R22, R21, 0x10, 0x1f ;  /* 0x0e001f0015167f89 */ /* 0x00006200000e0000 */
[----:B------:R-:W-:Y:S02]  /*2510*/  F2FP.BF16.F32.PACK_AB R18, R33, R32 ;  /* 0x000000202112723e */ /* 0x000fe400000010ff */
[----:B------:R-:W-:Y:S01]  /*2520*/  F2FP.BF16.F32.PACK_AB R19, R35, R34 ;  /* 0x000000222313723e */ /* 0x000fe200000010ff */
[----:B------:R-:W-:Y:S06]  /*2530*/  @!P2 BRA `(.L_x_9) ;  /* 0x000000000008a947 */ /* 0x000fec0003800000 */
[----:B------:R2:W-:Y:S01]  /*2540*/  STTM.16dp32bit_t0_t15.x16 tmem[UR19], R4 ;  /* 0x00000004000079ed */ /* 0x0005e20008a00013 */
[----:B------:R2:W-:Y:S02]  /*2550*/  STTM.16dp32bit_t16_t31.x16 tmem[UR19+0x10], R4 ;  /* 0x00001004000079ed */ /* 0x0005e40008a20013 */
.L_x_9:
[----:B------:R-:W3:Y:S02]  /*2560*/  FENCE.VIEW.ASYNC.T ;  /* 0x00000000000073c6 */ /* 0x000ee40000000200 */
[----:B---3--:R-:W-:Y:S06]  /*2570*/  BAR.SYNC.DEFER_BLOCKING 0x0 ;  /* 0x0000000000007b1d */ /* 0x008fec0000010000 */
[----:B--2---:R-:W2:Y:S01]  /*2580*/  LDTM.x16 R4, tmem[UR23] ;  /* 0x00000017000479ee */ /* 0x004ea20008240000 */
[----:B------:R-:W-:Y:S01]  /*2590*/  NOP ;  /* 0x0000000000007918 */ /* 0x000fe20000000000 */
[----:B------:R-:W-:Y:S05]  /*25a0*/  @!P2 BRA `(.L_x_10) ;  /* 0x000000000044a947 */ /* 0x000fea0003800000 */
[C---:B--2---:R-:W-:Y:S01]  /*25b0*/  FMUL R4, R20.reuse, R4 ;  /* 0x0000000414047220 */ /* 0x044fe20000400000 */
[C---:B------:R-:W-:Y:S01]  /*25c0*/  FMUL R5, R20.reuse, R5 ;  /* 0x0000000514057220 */ /* 0x040fe20000400000 */
        /* <DEDUP_REMOVED lines=13> */
[----:B------:R-:W-:-:S04]  /*26a0*/  FMUL R19, R20, R19 ;  /* 0x0000001314137220 */ /* 0x000fc80000400000 */
[----:B------:R3:W-:Y:S03]  /*26b0*/  STTM.x16 tmem[UR23], R4 ;  /* 0x00000004000079ed */ /* 0x0007e60008240017 */
.L_x_10:
[----:B--2---:R-:W2:Y:S02]  /*26c0*/  FENCE.VIEW.ASYNC.T ;  /* 0x00000000000073c6 */ /* 0x004ea40000000200 */
[----:B--2---:R-:W-:Y:S01]  /*26d0*/  BAR.SYNC.DEFER_BLOCKING 0x0 ;  /* 0x0000000000007b1d */ /* 0x004fe20000010000 */
[----:B-1----:R-:W-:Y:S01]  /*26e0*/  FADD R22, R21, R22 ;  /* 0x0000001615167221 */ /* 0x002fe20000000000 */
[----:B------:R-:W-:-:S03]  /*26f0*/  UISETP.GE.AND UP1, UPT, UR18, 0x1, UPT ;  /* 0x000000011200788c */ /* 0x000fc6000bf26270 */
[----:B------:R-:W-:Y:S01]  /*2700*/  FADD R22, R75, R22 ;  /* 0x000000164b167221 */ /* 0x000fe20000000000 */
[----:B------:R1:W-:Y:S06]  /*2710*/  MEMBAR.ALL.CTA ;  /* 0x0000000000007992 */ /* 0x0003ec0000008000 */
[----:B-1----:R-:W1:Y:S02]  /*2720*/  FENCE.VIEW.ASYNC.S ;  /* 0x00000000000073c6 */ /* 0x002e640000000000 */
[----:B-1----:R-:W-:Y:S06]  /*2730*/  BAR.SYNC.DEFER_BLOCKING 0x0 ;  /* 0x0000000000007b1d */ /* 0x002fec0000010000 */
[----:B------:R-:W-:Y:S05]  /*2740*/  @!P3 BRA `(.L_x_11) ;  /* 0x000000000074b947 */ /* 0x000fea0003800000 */
[----:B------:R-:W-:Y:S02]  /*2750*/  UIADD3 UR4, UPT, UPT, UR12, 0x2000, URZ ;  /* 0x000020000c047890 */ /* 0x000fe4000fffe0ff */
[----:B------:R-:W-:Y:S02]  /*2760*/  UIADD3 UR6, UPT, UPT, UR13, 0x68, URZ ;  /* 0x000000680d067890 */ /* 0x000fe4000fffe0ff */
[----:B------:R-:W-:Y:S02]  /*2770*/  USHF.R.U32.HI UR4, URZ, 0x4, UR4 ;  /* 0x00000004ff047899 */ /* 0x000fe40008011604 */
[----:B------:R-:W-:Y:S02]  /*2780*/  UIADD3 UR22, UPT, UPT, UR13, 0x70, URZ ;  /* 0x000000700d167890 */ /* 0x000fe4000fffe0ff */
[----:B------:R-:W-:Y:S02]  /*2790*/  USGXT.U32 UR10, UR4, 0xe ;  /* 0x0000000e040a789a */ /* 0x000fe40008000000 */
[----:B------:R-:W-:-:S02]  /*27a0*/  UIADD3 UR25, UPT, UPT, UR13, 0x78, URZ ;  /* 0x000000780d197890 */ /* 0x000fc4000fffe0ff */
[----:B------:R-:W-:Y:S01]  /*27b0*/  UIADD3 UR30, UP2, UPT, UR10, 0x2, URZ ;  /* 0x000000020a1e7890 */ /* 0x000fe2000ff5e0ff */
[----:B------:R-:W-:Y:S01]  /*27c0*/  UMOV UR4, URZ ;  /* 0x000000ff00047c82 */ /* 0x000fe20008000000 */
[----:B------:R-:W-:Y:S02]  /*27d0*/  UMOV UR32, 0x0 ;  /* 0x0000000000207882 */ /* 0x000fe40000000000 */
[----:B------:R-:W-:Y:S01]  /*27e0*/  UIADD3.X UR31, UPT, UPT, UR4, 0x40004040, URZ, UP2, !UPT ;  /* 0x40004040041f7890 */ /* 0x000fe200097fe4ff */
[----:B------:R-:W-:Y:S01]  /*27f0*/  UMOV UR33, 0x8080490 ;  /* 0x0808049000217882 */ /* 0x000fe20000000000 */
[----:B------:R-:W-:Y:S02]  /*2800*/  UMOV UR11, 0x40004040 ;  /* 0x40004040000b7882 */ /* 0x000fe40000000000 */
[----:B------:R-:W-:Y:S01]  /*2810*/  UIADD3.64 UR20, UPT, UPT, UR30, 0x2, URZ ;  /* 0x000000021e147897 */ /* 0x000fe2000fffe0ff */
[----:B------:R1:W-:Y:S01]  /*2820*/  UTCHMMA tmem[UR17], gdesc[UR10], tmem[UR13], tmem[UR32], idesc[UR33], UPT ;  /* 0x00ff200a110079ea */ /* 0x0003e2000b80000d */
[----:B------:R-:W-:Y:S01]  /*2830*/  UIADD3.64 UR26, UPT, UPT, UR30, 0x4, URZ ;  /* 0x000000041e1a7897 */ /* 0x000fe2000fffe0ff */
[----:B------:R-:W-:Y:S01]  /*2840*/  UMOV UR34, 0x0 ;  /* 0x0000000000227882 */ /* 0x000fe20000000000 */
[----:B------:R-:W-:Y:S01]  /*2850*/  UMOV UR35, 0x8080490 ;  /* 0x0808049000237882 */ /* 0x000fe20000000000 */
[----:B------:R-:W-:Y:S01]  /*2860*/  UMOV UR36, 0x0 ;  /* 0x0000000000247882 */ /* 0x000fe20000000000 */
[----:B------:R-:W-:Y:S01]  /*2870*/  UMOV UR37, 0x8080490 ;  /* 0x0808049000257882 */ /* 0x000fe20000000000 */
[----:B------:R-:W-:Y:S01]  /*2880*/  UMOV UR4, UR15 ;  /* 0x0000000f00047c82 */ /* 0x000fe20008000000 */
[----:B------:R-:W-:Y:S01]  /*2890*/  UMOV UR5, URZ ;  /* 0x000000ff00057c82 */ /* 0x000fe20008000000 */
[----:B------:R-:W-:Y:S01]  /*28a0*/  UMOV UR38, 0x0 ;  /* 0x0000000000267882 */ /* 0x000fe20000000000 */
[----:B------:R-:W-:Y:S01]  /*28b0*/  UMOV UR39, 0x8080490 ;  /* 0x0808049000277882 */ /* 0x000fe20000000000 */
[----:B------:R1:W-:Y:S01]  /*28c0*/  UTCHMMA tmem[UR6], gdesc[UR30], tmem[UR13], tmem[UR34], idesc[UR35], UPT ;  /* 0x00ff221e060079ea */ /* 0x0003e2000b80000d */
[----:B------:R-:W-:Y:S01]  /*28d0*/  UMOV UR4, UR4 ;  /* 0x0000000400047c82 */ /* 0x000fe20008000000 */
[----:B------:R1:W-:Y:S01]  /*28e0*/  UTCHMMA tmem[UR22], gdesc[UR20], tmem[UR13], tmem[UR36], idesc[UR37], UPT ;  /* 0x00ff2414160079ea */ /* 0x0003e2000b80000d */
[----:B------:R1:W-:Y:S01]  /*28f0*/  UTCHMMA tmem[UR25], gdesc[UR26], tmem[UR13], tmem[UR38], idesc[UR39], UPT ;  /* 0x00ff261a190079ea */ /* 0x0003e2000b80000d */
[----:B------:R1:W-:Y:S01]  /*2900*/  UTCBAR [UR4], URZ ;  /* 0x000000ff040073e9 */ /* 0x0003e200080000ff */
[----:B------:R-:W-:Y:S01]  /*2910*/  NOP ;  /* 0x0000000000007918 */ /* 0x000fe20000000000 */
.L_x_11:
[----:B------:R-:W-:Y:S01]  /*2920*/  FSEL R60, R60, -INF , P2 ;  /* 0xff8000003c3c7808 */ /* 0x000fe20001000000 */
[----:B-1----:R-:W-:Y:S01]  /*2930*/  UMOV UR6, URZ ;  /* 0x000000ff00067c82 */ /* 0x002fe20008000000 */
[----:B------:R-:W-:Y:S01]  /*2940*/  FSEL R74, R22, 1, P2 ;  /* 0x3f800000164a7808 */ /* 0x000fe20001000000 */
[----:B------:R-:W-:Y:S06]  /*2950*/  BRA.U !UP1, `(.L_x_12) ;  /* 0x0000001509f87547 */ /* 0x000fec000b800000 */
[----:B------:R-:W-:Y:S01]  /*2960*/  UIADD3 UR4, UPT, UPT, UR12, 0x4000, URZ ;  /* 0x000040000c047890 */ /* 0x000fe2000fffe0ff */
[----:B------:R-:W-:Y:S01]  /*2970*/  SHF.L.U32 R61, R61, 0x6, RZ ;  /* 0x000000063d3d7819 */ /* 0x000fe200000006ff */
[----:B------:R-:W-:Y:S01]  /*2980*/  USHF.L.U32 UR22, UR7, 0x6, URZ ;  /* 0x0000000607167899 */ /* 0x000fe200080006ff */
[----:B------:R-:W-:Y:S01]  /*2990*/  HFMA2 R85, -RZ, RZ, 0, 0 ;  /* 0x00000000ff557431 */ /* 0x000fe200000001ff */
[----:B------:R-:W-:Y:S01]  /*29a0*/  USHF.R.U32.HI UR4, URZ, 0x4, UR4 ;  /* 0x00000004ff047899 */ /* 0x000fe20008011604 */
[----:B------:R-:W-:Y:S01]  /*29b0*/  MOV R87, R60 ;  /* 0x0000003c00577202 */ /* 0x000fe20000000f00 */
[----:B------:R-:W-:Y:S01]  /*29c0*/  USHF.R.U32.HI UR7, URZ, 0x4, UR12 ;  /* 0x00000004ff077899 */ /* 0x000fe2000801160c */
[----:B------:R-:W-:Y:S01]  /*29d0*/  MOV R75, R61 ;  /* 0x0000003d004b7202 */ /* 0x000fe20000000f00 */
[----:B------:R-:W-:Y:S01]  /*29e0*/  USGXT.U32 UR32, UR4, 0xe ;  /* 0x0000000e0420789a */ /* 0x000fe20008000000 */
[----:B------:R-:W-:Y:S01]  /*29f0*/  MOV R77, UR22 ;  /* 0x00000016004d7c02 */ /* 0x000fe20008000f00 */
[----:B------:R-:W-:-:S02]  /*2a00*/  USHF.R.U32.HI UR8, URZ, 0x4, UR8 ;  /* 0x00000004ff087899 */ /* 0x000fc40008011608 */
[----:B------:R-:W-:Y:S02]  /*2a10*/  USGXT.U32 UR7, UR7, 0xe ;  /* 0x0000000e0707789a */ /* 0x000fe40008000000 */
[----:B------:R-:W-:Y:S01]  /*2a20*/  UIADD3 UR34, UP2, UPT, UR32, 0x2, URZ ;  /* 0x0000000220227890 */ /* 0x000fe2000ff5e0ff */
[----:B------:R-:W-:Y:S01]  /*2a30*/  UMOV UR5, URZ ;  /* 0x000000ff00057c82 */ /* 0x000fe20008000000 */
[----:B------:R-:W-:Y:S02]  /*2a40*/  USGXT.U32 UR4, UR8, 0xe ;  /* 0x0000000e0804789a */ /* 0x000fe40008000000 */
[----:B------:R-:W-:Y:S02]  /*2a50*/  UIADD3 UR36, UP3, UPT, UR7, 0x1000080, URZ ;  /* 0x0100008007247890 */ /* 0x000fe4000ff7e0ff */
[----:B------:R-:W-:Y:S01]  /*2a60*/  UIADD3.X UR35, UPT, UPT, UR5, 0x40004040, URZ, UP2, !UPT ;  /* 0x4000404005237890 */ /* 0x000fe200097fe4ff */
[----:B------:R-:W-:Y:S01]  /*2a70*/  UMOV UR6, URZ ;  /* 0x000000ff00067c82 */ /* 0x000fe20008000000 */
[----:B------:R-:W-:Y:S01]  /*2a80*/  UMOV UR20, 0xfffffffe ;  /* 0xfffffffe00147882 */ /* 0x000fe20000000000 */
[----:B------:R-:W-:Y:S01]  /*2a90*/  UMOV UR21, 0x7fffbfdf ;  /* 0x7fffbfdf00157882 */ /* 0x000fe20000000000 */
[----:B------:R-:W-:-:S02]  /*2aa0*/  ULOP3.LUT UR38, UR7, 0x1000000, URZ, 0xfc, !UPT ;  /* 0x0100000007267892 */ /* 0x000fc4000f8efcff */
[----:B------:R-:W-:Y:S01]  /*2ab0*/  UISETP.NE.U32.AND UP1, UPT, UR24, URZ, UPT ;  /* 0x000000ff1800728c */ /* 0x000fe2000bf25070 */
[----:B------:R-:W1:Y:S01]  /*2ac0*/  LDCU UR39, c[0x0][0x3a8] ;  /* 0x00007500ff2777ac */ /* 0x000e620008000800 */
[----:B------:R-:W-:Y:S02]  /*2ad0*/  UIADD3.X UR37, UPT, UPT, UR6, 0x40004040, URZ, UP3, !UPT ;  /* 0x4000404006257890 */ /* 0x000fe40009ffe4ff */
[----:B------:R-:W-:Y:S02]  /*2ae0*/  UIADD3.64 UR20, UPT, UPT, UR4, -UR20, URZ ;  /* 0x8000001404147297 */ /* 0x000fe4000fffe0ff */
[----:B------:R-:W-:Y:S02]  /*2af0*/  UIADD3.64 UR40, UPT, UPT, UR34, 0x2, URZ ;  /* 0x0000000222287897 */ /* 0x000fe4000fffe0ff */
[----:B------:R-:W-:Y:S01]  /*2b00*/  UIADD3.64 UR42, UPT, UPT, UR34, 0x4, URZ ;  /* 0x00000004222a7897 */ /* 0x000fe2000fffe0ff */
[----:B------:R-:W-:Y:S01]  /*2b10*/  UMOV UR33, 0x1 ;  /* 0x0000000100217882 */ /* 0x000fe20000000000 */
[----:B------:R-:W-:Y:S01]  /*2b20*/  UMOV UR7, URZ ;  /* 0x000000ff00077c82 */ /* 0x000fe20008000000 */
[----:B------:R-:W-:-:S09]  /*2b30*/  UMOV UR8, URZ ;  /* 0x000000ff00087c82 */ /* 0x000fd20008000000 */
.L_x_17:
[----:B0--3--:R-:W-:-:S04]  /*2b40*/  IMAD.WIDE R4, R75, 0x2, R78 ;  /* 0x000000024b047825 */ /* 0x009fc800078e024e */
[C---:B------:R-:W-:Y:S02]  /*2b50*/  IMAD.WIDE R6, R75.reuse, 0x2, R72 ;  /* 0x000000024b067825 */ /* 0x040fe400078e0248 */
[----:B------:R-:W2:Y:S02]  /*2b60*/  LDG.E.U16 R4, desc[UR28][R4.64] ;  /* 0x0000001c04047981 */ /* 0x000ea4000c1e1500 */
[C---:B------:R-:W-:Y:S02]  /*2b70*/  IMAD.WIDE R8, R75.reuse, 0x2, R70 ;  /* 0x000000024b087825 */ /* 0x040fe400078e0246 */
[----:B------:R-:W3:Y:S02]  /*2b80*/  LDG.E.U16 R6, desc[UR28][R6.64] ;  /* 0x0000001c06067981 */ /* 0x000ee4000c1e1500 */
[C---:B------:R-:W-:Y:S02]  /*2b90*/  IMAD.WIDE R10, R75.reuse, 0x2, R68 ;  /* 0x000000024b0a7825 */ /* 0x040fe400078e0244 */
[----:B------:R-:W4:Y:S02]  /*2ba0*/  LDG.E.U16 R8, desc[UR28][R8.64] ;  /* 0x0000001c08087981 */ /* 0x000f24000c1e1500 */
[----:B------:R-:W-:-:S02]  /*2bb0*/  IMAD.WIDE R12, R75, 0x2, R66 ;  /* 0x000000024b0c7825 */ /* 0x000fc400078e0242 */
[----:B------:R-:W5:Y:S02]  /*2bc0*/  LDG.E.U16 R10, desc[UR28][R10.64] ;  /* 0x0000001c0a0a7981 */ /* 0x000f64000c1e1500 */
[C---:B------:R-:W-:Y:S02]  /*2bd0*/  IMAD.WIDE R14, R75.reuse, 0x2, R64 ;  /* 0x000000024b0e7825 */ /* 0x040fe400078e0240 */
[----:B------:R-:W5:Y:S02]  /*2be0*/  LDG.E.U16 R12, desc[UR28][R12.64] ;  /* 0x0000001c0c0c7981 */ /* 0x000f64000c1e1500 */
[C---:B------:R-:W-:Y:S02]  /*2bf0*/  IMAD.WIDE R16, R75.reuse, 0x2, R62 ;  /* 0x000000024b107825 */ /* 0x040fe400078e023e */
[----:B------:R-:W5:Y:S02]  /*2c00*/  LDG.E.U16 R14, desc[UR28][R14.64] ;  /* 0x0000001c0e0e7981 */ /* 0x000f64000c1e1500 */
[----:B------:R-:W-:-:S02]  /*2c10*/  IMAD.WIDE R18, R75, 0x2, R58 ;  /* 0x000000024b127825 */ /* 0x000fc400078e023a */
[----:B------:R-:W5:Y:S04]  /*2c20*/  LDG.E.U16 R16, desc[UR28][R16.64] ;  /* 0x0000001c10107981 */ /* 0x000f68000c1e1500 */
[----:B------:R-:W5:Y:S01]  /*2c30*/  LDG.E.U16 R18, desc[UR28][R18.64] ;  /* 0x0000001c12127981 */ /* 0x000f62000c1e1500 */
[----:B------:R-:W-:Y:S02]  /*2c40*/  UMOV UR10, 0x1 ;  /* 0x00000001000a7882 */ /* 0x000fe40000000000 */
[----:B------:R-:W-:-:S04]  /*2c50*/  @!UP0 UIADD3 UR10, UPT, UPT, -UR10, 0x100000, URZ ;  /* 0x001000000a0a8890 */ /* 0x000fc8000fffe1ff */
[----:B------:R-:W-:Y:S02]  /*2c60*/  @!UP0 USHF.L.U32 UR11, UR10, 0xb, URZ ;  /* 0x0000000b0a0b8899 */ /* 0x000fe400080006ff */
[----:B------:R-:W-:Y:S01]  /*2c70*/  @!UP0 USHF.L.U32 UR10, UR10, 0x1, URZ ;  /* 0x000000010a0a8899 */ /* 0x000fe200080006ff */
[----:B------:R-:W-:Y:S01]  /*2c80*/  VOTEU.ALL UP2, P1 ;  /* 0x0000000000ff7886 */ /* 0x000fe20000840000 */
[----:B--2---:R2:W-:Y:S04]  /*2c90*/  STS.U16 [R39+UR12+0x3000], R4 ;  /* 0x0030000427007988 */ /* 0x0045e8000800040c */
[----:B---3--:R2:W-:Y:S04]  /*2ca0*/  STS.U16 [R39+UR12+0x3200], R6 ;  /* 0x0032000627007988 */ /* 0x0085e8000800040c */
[----:B----4-:R2:W-:Y:S04]  /*2cb0*/  STS.U16 [R39+UR12+0x3400], R8 ;  /* 0x0034000827007988 */ /* 0x0105e8000800040c */
[----:B-----5:R2:W-:Y:S04]  /*2cc0*/  STS.U16 [R39+UR12+0x3600], R10 ;  /* 0x0036000a27007988 */ /* 0x0205e8000800040c */
[----:B------:R2:W-:Y:S04]  /*2cd0*/  STS.U16 [R39+UR12+0x3800], R12 ;  /* 0x0038000c27007988 */ /* 0x0005e8000800040c */
[----:B------:R2:W-:Y:S04]  /*2ce0*/  STS.U16 [R39+UR12+0x3a00], R14 ;  /* 0x003a000e27007988 */ /* 0x0005e8000800040c */
[----:B------:R2:W-:Y:S04]  /*2cf0*/  STS.U16 [R39+UR12+0x3c00], R16 ;  /* 0x003c001027007988 */ /* 0x0005e8000800040c */
[----:B------:R2:W-:Y:S01]  /*2d00*/  STS.U16 [R39+UR12+0x3e00], R18 ;  /* 0x003e001227007988 */ /* 0x0005e2000800040c */
[----:B------:R3:W-:Y:S06]  /*2d10*/  MEMBAR.ALL.CTA ;  /* 0x0000000000007992 */ /* 0x0007ec0000008000 */
[----:B---3--:R-:W-:Y:S04]  /*2d20*/  FENCE.VIEW.ASYNC.S ;  /* 0x00000000000073c6 */ /* 0x008fe80000000000 */
[----:B------:R-:W3:Y:S02]  /*2d30*/  FENCE.VIEW.ASYNC.S ;  /* 0x00000000000073c6 */ /* 0x000ee40000000000 */
[----:B---3--:R2:W3:Y:S02]  /*2d40*/  @!UP2 SYNCS.EXCH.64 URZ, [UR12+0x5010], UR10 ;  /* 0x0050100a0cffa5b2 */ /* 0x0084e40008000100 */
[----:B---3--:R-:W-:Y:S06]  /*2d50*/  BAR.SYNC.DEFER_BLOCKING 0x0 ;  /* 0x0000000000007b1d */ /* 0x008fec0000010000 */
[----:B--2---:R-:W-:Y:S05]  /*2d60*/  BRA.U UP1, `(.L_x_13) ;  /* 0x00000001013c7547 */ /* 0x004fea000b800000 */
[----:B------:R-:W-:Y:S01]  /*2d70*/  UIADD3 UR10, UPT, UPT, UR12, 0x5010, URZ ;  /* 0x000050100c0a7890 */ /* 0x000fe2000fffe0ff */
[----:B------:R-:W-:Y:S01]  /*2d80*/  UMOV UR26, UR38 ;  /* 0x00000026001a7c82 */ /* 0x000fe20008000000 */
[----:B------:R-:W-:Y:S01]  /*2d90*/  UMOV UR27, 0x40004040 ;  /* 0x40004040001b7882 */ /* 0x000fe20000000000 */
[----:B------:R-:W-:Y:S01]  /*2da0*/  UMOV UR24, UR4 ;  /* 0x0000000400187c82 */ /* 0x000fe20008000000 */
[----:B------:R-:W-:Y:S01]  /*2db0*/  UMOV UR25, 0x80004020 ;  /* 0x8000402000197882 */ /* 0x000fe20000000000 */
[----:B------:R-:W-:Y:S01]  /*2dc0*/  UMOV UR30, 0x0 ;  /* 0x00000000001e7882 */ /* 0x000fe20000000000 */
[----:B------:R-:W-:Y:S01]  /*2dd0*/  UMOV UR31, 0x8108490 ;  /* 0x08108490001f7882 */ /* 0x000fe20000000000 */
[----:B------:R-:W-:Y:S01]  /*2de0*/  UMOV UR11, URZ ;  /* 0x000000ff000b7c82 */ /* 0x000fe20008000000 */
[----:B------:R-:W-:Y:S01]  /*2df0*/  UMOV UR44, 0x0 ;  /* 0x00000000002c7882 */ /* 0x000fe20000000000 */
[----:B------:R-:W-:Y:S01]  /*2e00*/  UMOV UR45, 0x8108490 ;  /* 0x08108490002d7882 */ /* 0x000fe20000000000 */
[----:B------:R2:W-:Y:S01]  /*2e10*/  UTCHMMA gdesc[UR26], gdesc[UR24], tmem[UR14], tmem[UR30], idesc[UR31], !UPT ;  /* 0x00ff1e181a0075ea */ /* 0x0005e2000f80000e */
[----:B------:R-:W-:Y:S01]  /*2e20*/  UMOV UR10, UR10 ;  /* 0x0000000a000a7c82 */ /* 0x000fe20008000000 */
[----:B------:R2:W-:Y:S01]  /*2e30*/  UTCHMMA gdesc[UR36], gdesc[UR20], tmem[UR14], tmem[UR44], idesc[UR45], UPT ;  /* 0x00ff2c14240075ea */ /* 0x0005e2000b80000e */
[----:B------:R2:W-:Y:S01]  /*2e40*/  UTCBAR [UR10], URZ ;  /* 0x000000ff0a0073e9 */ /* 0x0005e200080000ff */
[----:B------:R-:W-:-:S02]  /*2e50*/  NOP ;  /* 0x0000000000007918 */ /* 0x000fc40000000000 */
.L_x_13:
[----:B------:R-:W3:Y:S02]  /*2e60*/  SYNCS.PHASECHK.TRANS64.TRYWAIT P2, [UR12+0x5010], RZ ;  /* 0x005010ffff0075a7 */ /* 0x000ee4000804110c */
[----:B---3--:R-:W-:Y:S05]  /*2e70*/  @!P2 BRA `(.L_x_14) ;  /* 0x0000002000c4a947 */ /* 0x008fea0003800000 */
.L_x_23:
[----:B------:R-:W-:Y:S01]  /*2e80*/  BAR.SYNC.DEFER_BLOCKING 0x0 ;  /* 0x0000000000007b1d */ /* 0x000fe20000010000 */
[----:B------:R-:W-:-:S05]  /*2e90*/  SHF.L.U32 R85, R85, 0x1f, RZ ;  /* 0x0000001f55557819 */ /* 0x000fca00000006ff */
[----:B0-----:R-:W-:Y:S01]  /*2ea0*/  LDTM.16dp32bit_t0_t15.x32 R4, tmem[UR16] ;  /* 0x00000010000479ee */ /* 0x001fe20008a80000 */
[----:B------:R-:W0:Y:S01]  /*2eb0*/  LDTM.16dp32bit_t16_t31.x32 R4, tmem[UR16+0x20] ;  /* 0x00002010000479ee */ /* 0x000e220008aa0000 */
[----:B------:R-:W3:Y:S01]  /*2ec0*/  @!P1 SYNCS.CCTL.IV [UR12+0x5010] ;  /* 0x00501000ff0099b1 */ /* 0x000ee2000800000c */
[----:B------:R-:W-:Y:S01]  /*2ed0*/  NOP ;  /* 0x0000000000007918 */ /* 0x000fe20000000000 */
[----:B01----:R-:W-:Y:S01]  /*2ee0*/  FMUL R60, R4, UR39 ;  /* 0x00000027043c7c20 */ /* 0x003fe20008400000 */
[----:B------:R-:W-:Y:S01]  /*2ef0*/  FMUL R81, R5, UR39 ;  /* 0x0000002705517c20 */ /* 0x000fe20008400000 */
[----:B------:R-:W-:Y:S01]  /*2f00*/  FMUL R76, R6, UR39 ;  /* 0x00000027064c7c20 */ /* 0x000fe20008400000 */
[----:B------:R-:W-:Y:S01]  /*2f10*/  FMUL R80, R7, UR39 ;  /* 0x0000002707507c20 */ /* 0x000fe20008400000 */
[----:B------:R-:W-:-:S03]  /*2f20*/  FMUL R83, R8, UR39 ;  /* 0x0000002708537c20 */ /* 0x000fc60008400000 */
        /* <DEDUP_REMOVED lines=40> */
[----:B------:R-:W-:-:S03]  /*31b0*/  FMUL R76, R35, UR39 ;  /* 0x00000027234c7c20 */ /* 0x000fc60008400000 */
[----:B------:R-:W-:-:S04]  /*31c0*/  FMNMX3 R81, R80, R60, R81, !PT ;  /* 0x0000003c50517276 */ /* 0x000fc80007800051 */
[----:B------:R-:W-:-:S05]  /*31d0*/  FMNMX R76, R76, R81, !PT ;  /* 0x000000514c4c7209 */ /* 0x000fca0007800000 */
[----:B------:R-:W0:Y:S02]  /*31e0*/  SHFL.BFLY PT, R60, R76, 0x10, 0x1f ;  /* 0x0e001f004c3c7f89 */ /* 0x000e2400000e0000 */
[----:B0-----:R-:W-:-:S05]  /*31f0*/  FMNMX3 R60, R76, R60, R87, !PT ;  /* 0x0000003c4c3c7276 */ /* 0x001fca0007800057 */
[--C-:B------:R-:W-:Y:S01]  /*3200*/  FFMA R4, R4, UR39, -R60.reuse ;  /* 0x0000002704047c23 */ /* 0x100fe2000800083c */
[--C-:B------:R-:W-:Y:S01]  /*3210*/  FFMA R5, R5, UR39, -R60.reuse ;  /* 0x0000002705057c23 */ /* 0x100fe2000800083c */
[--C-:B------:R-:W-:Y:S01]  /*3220*/  FFMA R6, R6, UR39, -R60.reuse ;  /* 0x0000002706067c23 */ /* 0x100fe2000800083c */
[--C-:B------:R-:W-:Y:S01]  /*3230*/  FFMA R7, R7, UR39, -R60.reuse ;  /* 0x0000002707077c23 */ /* 0x100fe2000800083c */
[----:B------:R-:W-:Y:S01]  /*3240*/  FMUL R4, R4, 1.4426950216293334961 ;  /* 0x3fb8aa3b04047820 */ /* 0x000fe20000400000 */
[----:B------:R-:W-:Y:S01]  /*3250*/  FMUL R93, R5, 1.4426950216293334961 ;  /* 0x3fb8aa3b055d7820 */ /* 0x000fe20000400000 */
[----:B------:R-:W-:Y:S01]  /*3260*/  FMUL R5, R6, 1.4426950216293334961 ;  /* 0x3fb8aa3b06057820 */ /* 0x000fe20000400000 */
[----:B------:R-:W-:Y:S01]  /*3270*/  FMUL R7, R7, 1.4426950216293334961 ;  /* 0x3fb8aa3b07077820 */ /* 0x000fe20000400000 */
[--C-:B------:R-:W-:Y:S01]  /*3280*/  FFMA R8, R8, UR39, -R60.reuse ;  /* 0x0000002708087c23 */ /* 0x100fe2000800083c */
[--C-:B------:R-:W-:Y:S01]  /*3290*/  FFMA R9, R9, UR39, -R60.reuse ;  /* 0x0000002709097c23 */ /* 0x100fe2000800083c */
[----:B------:R-:W-:Y:S01]  /*32a0*/  MUFU.EX2 R4, R4 ;  /* 0x0000000400047308 */ /* 0x000fe20000000800 */
[--C-:B------:R-:W-:Y:S01]  /*32b0*/  FFMA R10, R10, UR39, -R60.reuse ;  /* 0x000000270a0a7c23 */ /* 0x100fe2000800083c */
[----:B------:R-:W-:Y:S01]  /*32c0*/  FMUL R8, R8, 1.4426950216293334961 ;  /* 0x3fb8aa3b08087820 */ /* 0x000fe20000400000 */
[----:B------:R-:W-:Y:S01]  /*32d0*/  FMUL R9, R9, 1.4426950216293334961 ;  /* 0x3fb8aa3b09097820 */ /* 0x000fe20000400000 */
[--C-:B------:R-:W-:Y:S01]  /*32e0*/  FFMA R11, R11, UR39, -R60.reuse ;  /* 0x000000270b0b7c23 */ /* 0x100fe2000800083c */
[----:B------:R-:W-:Y:S01]  /*32f0*/  FMUL R10, R10, 1.4426950216293334961 ;  /* 0x3fb8aa3b0a0a7820 */ /* 0x000fe20000400000 */
[--C-:B------:R-:W-:Y:S01]  /*3300*/  FFMA R12, R12, UR39, -R60.reuse ;  /* 0x000000270c0c7c23 */ /* 0x100fe2000800083c */
[--C-:B------:R-:W-:Y:S01]  /*3310*/  FFMA R13, R13, UR39, -R60.reuse ;  /* 0x000000270d0d7c23 */ /* 0x100fe2000800083c */
[----:B------:R-:W0:Y:S01]  /*3320*/  MUFU.EX2 R93, R93 ;  /* 0x0000005d005d7308 */ /* 0x000e220000000800 */
[----:B------:R-:W-:Y:S01]  /*3330*/  FMUL R11, R11, 1.4426950216293334961 ;  /* 0x3fb8aa3b0b0b7820 */ /* 0x000fe20000400000 */
[----:B------:R-:W-:Y:S01]  /*3340*/  FMUL R12, R12, 1.4426950216293334961 ;  /* 0x3fb8aa3b0c0c7820 */ /* 0x000fe20000400000 */
[----:B------:R-:W-:Y:S01]  /*3350*/  FMUL R13, R13, 1.4426950216293334961 ;  /* 0x3fb8aa3b0d0d7820 */ /* 0x000fe20000400000 */
[--C-:B------:R-:W-:Y:S01]  /*3360*/  FFMA R14, R14, UR39, -R60.reuse ;  /* 0x000000270e0e7c23 */ /* 0x100fe2000800083c */
[--C-:B------:R-:W-:Y:S01]  /*3370*/  FFMA R15, R15, UR39, -R60.reuse ;  /* 0x000000270f0f7c23 */ /* 0x100fe2000800083c */
[--C-:B------:R-:W-:Y:S01]  /*3380*/  FFMA R16, R16, UR39, -R60.reuse ;  /* 0x0000002710107c23 */ /* 0x100fe2000800083c */
[--C-:B------:R-:W-:Y:S01]  /*3390*/  FFMA R17, R17, UR39, -R60.reuse ;  /* 0x0000002711117c23 */ /* 0x100fe2000800083c */
[----:B------:R-:W1:Y:S01]  /*33a0*/  MUFU.EX2 R5, R5 ;  /* 0x0000000500057308 */ /* 0x000e620000000800 */
[----:B------:R-:W-:Y:S01]  /*33b0*/  FMUL R14, R14, 1.4426950216293334961 ;  /* 0x3fb8aa3b0e0e7820 */ /* 0x000fe20000400000 */
[----:B------:R-:W-:Y:S01]  /*33c0*/  FMUL R15, R15, 1.4426950216293334961 ;  /* 0x3fb8aa3b0f0f7820 */ /* 0x000fe20000400000 */
[----:B------:R-:W-:Y:S01]  /*33d0*/  FMUL R16, R16, 1.4426950216293334961 ;  /* 0x3fb8aa3b10107820 */ /* 0x000fe20000400000 */
[----:B------:R-:W-:Y:S01]  /*33e0*/  FMUL R17, R17, 1.4426950216293334961 ;  /* 0x3fb8aa3b11117820 */ /* 0x000fe20000400000 */
[--C-:B------:R-:W-:Y:S01]  /*33f0*/  FFMA R18, R18, UR39, -R60.reuse ;  /* 0x0000002712127c23 */ /* 0x100fe2000800083c */
[--C-:B------:R-:W-:Y:S01]  /*3400*/  FFMA R19, R19, UR39, -R60.reuse ;  /* 0x0000002713137c23 */ /* 0x100fe2000800083c */
[--C-:B------:R-:W-:Y:S01]  /*3410*/  FFMA R21, R21, UR39, -R60.reuse ;  /* 0x0000002715157c23 */ /* 0x100fe2000800083c */
[----:B------:R1:W4:Y:S01]  /*3420*/  MUFU.EX2 R80, R7 ;  /* 0x0000000700507308 */ /* 0x0003220000000800 */
[----:B0-----:R-:W-:Y:S01]  /*3430*/  FADD R6, R4, R93 ;  /* 0x0000005d04067221 */ /* 0x001fe20000000000 */
[----:B------:R-:W-:Y:S01]  /*3440*/  FMUL R18, R18, 1.4426950216293334961 ;  /* 0x3fb8aa3b12127820 */ /* 0x000fe20000400000 */
[----:B------:R-:W-:Y:S01]  /*3450*/  FMUL R19, R19, 1.4426950216293334961 ;  /* 0x3fb8aa3b13137820 */ /* 0x000fe20000400000 */
[--C-:B------:R-:W-:Y:S01]  /*3460*/  FFMA R20, R20, UR39, -R60.reuse ;  /* 0x0000002714147c23 */ /* 0x100fe2000800083c */
[----:B------:R-:W-:Y:S01]  /*3470*/  FMUL R21, R21, 1.4426950216293334961 ;  /* 0x3fb8aa3b15157820 */ /* 0x000fe20000400000 */
[--C-:B------:R-:W-:Y:S01]  /*3480*/  FFMA R22, R22, UR39, -R60.reuse ;  /* 0x0000002716167c23 */ /* 0x100fe2000800083c */
[----:B------:R-:W-:Y:S01]  /*3490*/  FFMA R23, R23, UR39, -R60 ;  /* 0x0000002717177c23 */ /* 0x000fe2000800083c */
[----:B------:R-:W0:Y:S01]  /*34a0*/  MUFU.EX2 R76, R8 ;  /* 0x00000008004c7308 */ /* 0x000e220000000800 */
[----:B-1----:R-:W-:Y:S01]  /*34b0*/  FADD R7, R5, R6 ;  /* 0x0000000605077221 */ /* 0x002fe20000000000 */
[----:B------:R-:W-:Y:S01]  /*34c0*/  FMUL R20, R20, 1.4426950216293334961 ;  /* 0x3fb8aa3b14147820 */ /* 0x000fe20000400000 */
[----:B------:R-:W-:Y:S01]  /*34d0*/  FMUL R22, R22, 1.4426950216293334961 ;  /* 0x3fb8aa3b16167820 */ /* 0x000fe20000400000 */
[----:B------:R-:W-:Y:S01]  /*34e0*/  FMUL R23, R23, 1.4426950216293334961 ;  /* 0x3fb8aa3b17177820 */ /* 0x000fe20000400000 */
[--C-:B------:R-:W-:Y:S01]  /*34f0*/  FFMA R24, R24, UR39, -R60.reuse ;  /* 0x0000002718187c23 */ /* 0x100fe2000800083c */
[--C-:B------:R-:W-:Y:S01]  /*3500*/  FFMA R25, R25, UR39, -R60.reuse ;  /* 0x0000002719197c23 */ /* 0x100fe2000800083c */
[--C-:B------:R-:W-:Y:S01]  /*3510*/  FFMA R26, R26, UR39, -R60.reuse ;  /* 0x000000271a1a7c23 */ /* 0x100fe2000800083c */
[----:B------:R-:W1:Y:S01]  /*3520*/  MUFU.EX2 R83, R9 ;  /* 0x0000000900537308 */ /* 0x000e620000000800 */
[----:B----4-:R-:W-:Y:S01]  /*3530*/  FADD R7, R80, R7 ;  /* 0x0000000750077221 */ /* 0x010fe20000000000 */
[----:B------:R-:W-:Y:S01]  /*3540*/  FMUL R24, R24, 1.4426950216293334961 ;  /* 0x3fb8aa3b18187820 */ /* 0x000fe20000400000 */
[----:B------:R-:W-:Y:S01]  /*3550*/  FMUL R25, R25, 1.4426950216293334961 ;  /* 0x3fb8aa3b19197820 */ /* 0x000fe20000400000 */
[----:B------:R-:W-:Y:S01]  /*3560*/  FMUL R26, R26, 1.4426950216293334961 ;  /* 0x3fb8aa3b1a1a7820 */ /* 0x000fe20000400000 */
[--C-:B------:R-:W-:Y:S01]  /*3570*/  FFMA R27, R27, UR39, -R60.reuse ;  /* 0x000000271b1b7c23 */ /* 0x100fe2000800083c */
[--C-:B------:R-:W-:Y:S01]  /*3580*/  FFMA R28, R28, UR39, -R60.reuse ;  /* 0x000000271c1c7c23 */ /* 0x100fe2000800083c */
[--C-:B------:R-:W-:Y:S01]  /*3590*/  FFMA R29, R29, UR39, -R60.reuse ;  /* 0x000000271d1d7c23 */ /* 0x100fe2000800083c */
[----:B------:R-:W4:Y:S01]  /*35a0*/  MUFU.EX2 R81, R10 ;  /* 0x0000000a00517308 */ /* 0x000f220000000800 */
[----:B0-----:R-:W-:Y:S01]  /*35b0*/  FADD R6, R76, R7 ;  /* 0x000000074c067221 */ /* 0x001fe20000000000 */
[----:B------:R-:W-:Y:S01]  /*35c0*/  FMUL R27, R27, 1.4426950216293334961 ;  /* 0x3fb8aa3b1b1b7820 */ /* 0x000fe20000400000 */
[----:B------:R-:W-:Y:S01]  /*35d0*/  FMUL R28, R28, 1.4426950216293334961 ;  /* 0x3fb8aa3b1c1c7820 */ /* 0x000fe20000400000 */
[----:B------:R-:W-:Y:S01]  /*35e0*/  FMUL R29, R29, 1.4426950216293334961 ;  /* 0x3fb8aa3b1d1d7820 */ /* 0x000fe20000400000 */
[--C-:B------:R-:W-:Y:S01]  /*35f0*/  FFMA R30, R30, UR39, -R60.reuse ;  /* 0x000000271e1e7c23 */ /* 0x100fe2000800083c */
        /* <DEDUP_REMOVED lines=9> */
[----:B------:R-:W-:Y:S01]  /*3690*/  FFMA R35, R35, UR39, -R60 ;  /* 0x0000002723237c23 */ /* 0x000fe2000800083c */
[----:B------:R-:W1:Y:S01]  /*36a0*/  MUFU.EX2 R82, R12 ;  /* 0x0000000c00527308 */ /* 0x000e620000000800 */
[----:B----4-:R-:W-:Y:S01]  /*36b0*/  FADD R7, R81, R6 ;  /* 0x0000000651077221 */ /* 0x010fe20000000000 */
[----:B------:R-:W-:Y:S01]  /*36c0*/  FMUL R33, R33, 1.4426950216293334961 ;  /* 0x3fb8aa3b21217820 */ /* 0x000fe20000400000 */
[----:B------:R-:W-:Y:S01]  /*36d0*/  FMUL R34, R34, 1.4426950216293334961 ;  /* 0x3fb8aa3b22227820 */ /* 0x000fe20000400000 */
[----:B------:R-:W-:Y:S01]  /*36e0*/  FMUL R35, R35, 1.4426950216293334961 ;  /* 0x3fb8aa3b23237820 */ /* 0x000fe20000400000 */
[----:B------:R-:W-:-:S03]  /*36f0*/  F2FP.BF16.F32.PACK_AB R4, R93, R4 ;  /* 0x000000045d04723e */ /* 0x000fc600000010ff */
[----:B------:R-:W4:Y:S01]  /*3700*/  MUFU.EX2 R89, R13 ;  /* 0x0000000d00597308 */ /* 0x000f220000000800 */
[----:B0-----:R-:W-:-:S07]  /*3710*/  FADD R7, R84, R7 ;  /* 0x0000000754077221 */ /* 0x001fce0000000000 */
[----:B------:R-:W0:Y:S01]  /*3720*/  MUFU.EX2 R86, R14 ;  /* 0x0000000e00567308 */ /* 0x000e220000000800 */
[----:B-1----:R-:W-:-:S07]  /*3730*/  FADD R6, R82, R7 ;  /* 0x0000000752067221 */ /* 0x002fce0000000000 */
[----:B------:R-:W1:Y:S01]  /*3740*/  MUFU.EX2 R91, R15 ;  /* 0x0000000f005b7308 */ /* 0x000e620000000800 */
[----:B----4-:R-:W-:-:S07]  /*3750*/  FADD R7, R89, R6 ;  /* 0x0000000659077221 */ /* 0x010fce0000000000 */
        /* <DEDUP_REMOVED lines=8> */
[----:B------:R-:W-:Y:S01]  /*37e0*/  MUFU.EX2 R99, R21 ;  /* 0x0000001500637308 */ /* 0x000fe20000000800 */
[----:B-1----:R-:W-:-:S07]  /*37f0*/  FADD R6, R90, R7 ;  /* 0x000000075a067221 */ /* 0x002fce0000000000 */
[----:B------:R-:W0:Y:S01]  /*3800*/  MUFU.EX2 R92, R20 ;  /* 0x00000014005c7308 */ /* 0x000e220000000800 */
[----:B----4-:R-:W-:Y:S01]  /*3810*/  FADD R7, R97, R6 ;  /* 0x0000000661077221 */ /* 0x010fe20000000000 */
[----:B------:R-:W-:-:S04]  /*3820*/  FADD R6, -R60, R87 ;  /* 0x000000573c067221 */ /* 0x000fc80000000100 */
[----:B------:R-:W-:Y:S02]  /*3830*/  FMUL R6, R6, 1.4426950216293334961 ;  /* 0x3fb8aa3b06067820 */ /* 0x000fe40000400000 */
[----:B------:R-:W1:Y:S08]  /*3840*/  MUFU.EX2 R94, R22 ;  /* 0x00000016005e7308 */ /* 0x000e700000000800 */
[----:B------:R-:W3:Y:S01]  /*3850*/  MUFU.EX2 R21, R6 ;  /* 0x0000000600157308 */ /* 0x000ee20000000800 */
[----:B0-----:R-:W-:-:S04]  /*3860*/  FADD R8, R92, R7 ;  /* 0x000000075c087221 */ /* 0x001fc80000000000 */
[----:B------:R-:W-:-:S03]  /*3870*/  FADD R7, R99, R8 ;  /* 0x0000000863077221 */ /* 0x000fc60000000000 */
[----:B------:R-:W0:Y:S01]  /*3880*/  MUFU.EX2 R101, R23 ;  /* 0x0000001700657308 */ /* 0x000e220000000800 */
[----:B-1----:R-:W-:-:S07]  /*3890*/  FADD R8, R94, R7 ;  /* 0x000000075e087221 */ /* 0x002fce0000000000 */
[----:B------:R-:W1:Y:S01]  /*38a0*/  MUFU.EX2 R96, R24 ;  /* 0x0000001800607308 */ /* 0x000e620000000800 */
[----:B---3--:R3:W-:Y:S01]  /*38b0*/  STSM.16.M88 [R2+0x3000], R21 ;  /* 0x0030001502007844 */ /* 0x0087e20000000000 */
[----:B------:R-:W-:Y:S01]  /*38c0*/  BAR.SYNC.DEFER_BLOCKING 0x0 ;  /* 0x0000000000007b1d */ /* 0x000fe20000010000 */
[----:B0-----:R-:W-:-:S05]  /*38d0*/  FADD R7, R101, R8 ;  /* 0x0000000865077221 */ /* 0x001fca0000000000 */
[----:B------:R-:W0:Y:S01]  /*38e0*/  MUFU.EX2 R103, R25 ;  /* 0x0000001900677308 */ /* 0x000e220000000800 */
[----:B-1----:R-:W-:-:S07]  /*38f0*/  FADD R8, R96, R7 ;  /* 0x0000000760087221 */ /* 0x002fce0000000000 */
[----:B------:R-:W1:Y:S08]  /*3900*/  MUFU.EX2 R26, R26 ;  /* 0x0000001a001a7308 */ /* 0x000e700000000800 */
[----:B------:R-:W4:Y:S01]  /*3910*/  MUFU.EX2 R27, R27 ;  /* 0x0000001b001b7308 */ /* 0x000f220000000800 */
[----:B0-----:R-:W-:Y:S01]  /*3920*/  FADD R7, R103, R8 ;  /* 0x0000000867077221 */ /* 0x001fe20000000000 */
[----:B------:R3:W0:Y:S01]  /*3930*/  LDSM.16.M88 R20, [R40+UR12+0x3000] ;  /* 0x0030000c2814783b */ /* 0x0006220008000000 */
[----:B------:R-:W5:Y:S05]  /*3940*/  SYNCS.PHASECHK.TRANS64.TRYWAIT P2, [UR15], R85 ;  /* 0x00000055ff0075a7 */ /* 0x000f6a000804110f */
[----:B------:R-:W2:Y:S01]  /*3950*/  MUFU.EX2 R28, R28 ;  /* 0x0000001c001c7308 */ /* 0x000ea20000000800 */
[----:B-1----:R-:W-:-:S07]  /*3960*/  FADD R6, R26, R7 ;  /* 0x000000071a067221 */ /* 0x002fce0000000000 */
[----:B------:R-:W1:Y:S01]  /*3970*/  MUFU.EX2 R29, R29 ;  /* 0x0000001d001d7308 */ /* 0x000e620000000800 */
[----:B----4-:R-:W-:-:S07]  /*3980*/  FADD R7, R27, R6 ;  /* 0x000000061b077221 */ /* 0x010fce0000000000 */
[----:B------:R-:W4:Y:S01]  /*3990*/  MUFU.EX2 R30, R30 ;  /* 0x0000001e001e7308 */ /* 0x000f220000000800 */
[----:B--2---:R-:W-:-:S07]  /*39a0*/  FADD R6, R28, R7 ;  /* 0x000000071c067221 */ /* 0x004fce0000000000 */
        /* <DEDUP_REMOVED lines=9> */
[----:B----4-:R-:W-:-:S04]  /*3a40*/  FADD R7, R33, R6 ;  /* 0x0000000621077221 */ /* 0x010fc80000000000 */
[----:B--2---:R-:W-:-:S04]  /*3a50*/  FADD R22, R34, R7 ;  /* 0x0000000722167221 */ /* 0x004fc80000000000 */
[----:B-1----:R-:W-:-:S05]  /*3a60*/  FADD R22, R35, R22 ;  /* 0x0000001623167221 */ /* 0x002fca0000000000 */
[----:B------:R3:W1:Y:S01]  /*3a70*/  SHFL.BFLY PT, R23, R22, 0x10, 0x1f ;  /* 0x0e001f0016177f89 */ /* 0x00066200000e0000 */
[----:B0----5:R-:W-:Y:S05]  /*3a80*/  @!P2 BRA `(.L_x_15) ;  /* 0x0000001400cca947 */ /* 0x021fea0003800000 */
.L_x_24:
[----:B------:R-:W-:-:S04]  /*3a90*/  IMAD.WIDE R6, R77, 0x2, R56 ;  /* 0x000000024d067825 */ /* 0x000fc800078e0238 */
[C---:B------:R-:W-:Y:S01]  /*3aa0*/  IMAD.WIDE R8, R77.reuse, 0x2, R52 ;  /* 0x000000024d087825 */ /* 0x040fe200078e0234 */
[----:B------:R0:W2:Y:S03]  /*3ab0*/  LDG.E.U16 R98, desc[UR28][R6.64] ;  /* 0x0000001c06627981 */ /* 0x0000a6000c1e1500 */
[C---:B------:R-:W-:Y:S01]  /*3ac0*/  IMAD.WIDE R10, R77.reuse, 0x2, R48 ;  /* 0x000000024d0a7825 */ /* 0x040fe200078e0230 */
[----:B------:R4:W5:Y:S03]  /*3ad0*/  LDG.E.U16 R102, desc[UR28][R8.64] ;  /* 0x0000001c08667981 */ /* 0x000966000c1e1500 */
[C---:B------:R-:W-:Y:S01]  /*3ae0*/  IMAD.WIDE R12, R77.reuse, 0x2, R44 ;  /* 0x000000024d0c7825 */ /* 0x040fe200078e022c */
[----:B------:R3:W5:Y:S03]  /*3af0*/  LDG.E.U16 R106, desc[UR28][R10.64] ;  /* 0x0000001c0a6a7981 */ /* 0x000766000c1e1500 */
[C---:B------:R-:W-:Y:S01]  /*3b00*/  IMAD.WIDE R24, R77.reuse, 0x2, R42 ;  /* 0x000000024d187825 */ /* 0x040fe200078e022a */
[----:B------:R1:W5:Y:S03]  /*3b10*/  LDG.E.U16 R110, desc[UR28][R12.64] ;  /* 0x0000001c0c6e7981 */ /* 0x000366000c1e1500 */
[----:B------:R-:W-:-:S02]  /*3b20*/  IMAD.WIDE R14, R77, 0x2, R54 ;  /* 0x000000024d0e7825 */ /* 0x000fc400078e0236 */
[----:B------:R-:W5:Y:S02]  /*3b30*/  LDG.E.U16 R24, desc[UR28][R24.64] ;  /* 0x0000001c18187981 */ /* 0x000f64000c1e1500 */
[C---:B------:R-:W-:Y:S02]  /*3b40*/  IMAD.WIDE R16, R77.reuse, 0x2, R50 ;  /* 0x000000024d107825 */ /* 0x040fe400078e0232 */
[----:B------:R0:W5:Y:S02]  /*3b50*/  LDG.E.U16 R100, desc[UR28][R14.64] ;  /* 0x0000001c0e647981 */ /* 0x000164000c1e1500 */
[----:B------:R-:W-:Y:S02]  /*3b60*/  IMAD.WIDE R18, R77, 0x2, R46 ;  /* 0x000000024d127825 */ /* 0x000fe400078e022e */
[----:B------:R1:W5:Y:S04]  /*3b70*/  LDG.E.U16 R104, desc[UR28][R16.64] ;  /* 0x0000001c10687981 */ /* 0x000368000c1e1500 */
[----:B------:R1:W5:Y:S01]  /*3b80*/  LDG.E.U16 R108, desc[UR28][R18.64] ;  /* 0x0000001c126c7981 */ /* 0x000362000c1e1500 */
[----:B------:R-:W-:-:S02]  /*3b90*/  F2FP.BF16.F32.PACK_AB R5, R80, R5 ;  /* 0x000000055005723e */ /* 0x000fc400000010ff */
[----:B0-----:R-:W-:Y:S02]  /*3ba0*/  F2FP.BF16.F32.PACK_AB R6, R83, R76 ;  /* 0x0000004c5306723e */ /* 0x001fe400000010ff */
[----:B------:R-:W-:Y:S02]  /*3bb0*/  F2FP.BF16.F32.PACK_AB R7, R84, R81 ;  /* 0x000000515407723e */ /* 0x000fe400000010ff */
[----:B----4-:R-:W-:Y:S02]  /*3bc0*/  F2FP.BF16.F32.PACK_AB R8, R89, R82 ;  /* 0x000000525908723e */ /* 0x010fe400000010ff */
[----:B------:R-:W-:Y:S02]  /*3bd0*/  F2FP.BF16.F32.PACK_AB R9, R91, R86 ;  /* 0x000000565b09723e */ /* 0x000fe400000010ff */
[----:B---3--:R-:W-:Y:S02]  /*3be0*/  F2FP.BF16.F32.PACK_AB R10, R95, R88 ;  /* 0x000000585f0a723e */ /* 0x008fe400000010ff */
[----:B------:R-:W-:-:S02]  /*3bf0*/  F2FP.BF16.F32.PACK_AB R11, R97, R90 ;  /* 0x0000005a610b723e */ /* 0x000fc400000010ff */
[----:B-1----:R-:W-:Y:S02]  /*3c00*/  F2FP.BF16.F32.PACK_AB R12, R99, R92 ;  /* 0x0000005c630c723e */ /* 0x002fe400000010ff */
[----:B------:R-:W-:Y:S02]  /*3c10*/  F2FP.BF16.F32.PACK_AB R13, R101, R94 ;  /* 0x0000005e650d723e */ /* 0x000fe400000010ff */
[----:B------:R-:W-:Y:S02]  /*3c20*/  F2FP.BF16.F32.PACK_AB R14, R103, R96 ;  /* 0x00000060670e723e */ /* 0x000fe400000010ff */
[----:B------:R-:W-:Y:S02]  /*3c30*/  F2FP.BF16.F32.PACK_AB R15, R27, R26 ;  /* 0x0000001a1b0f723e */ /* 0x000fe400000010ff */
[----:B------:R-:W-:Y:S02]  /*3c40*/  F2FP.BF16.F32.PACK_AB R16, R29, R28 ;  /* 0x0000001c1d10723e */ /* 0x000fe400000010ff */
[----:B------:R-:W-:-:S02]  /*3c50*/  F2FP.BF16.F32.PACK_AB R17, R31, R30 ;  /* 0x0000001e1f11723e */ /* 0x000fc400000010ff */
[----:B------:R-:W-:Y:S02]  /*3c60*/  F2FP.BF16.F32.PACK_AB R18, R33, R32 ;  /* 0x000000202112723e */ /* 0x000fe400000010ff */
[----:B------:R-:W-:-:S04]  /*3c70*/  F2FP.BF16.F32.PACK_AB R19, R35, R34 ;  /* 0x000000222313723e */ /* 0x000fc800000010ff */
[----:B------:R-:W-:Y:S01]  /*3c80*/  STTM.16dp32bit_t0_t15.x16 tmem[UR19], R4 ;  /* 0x00000004000079ed */ /* 0x000fe20008a00013 */
[----:B------:R-:W-:Y:S01]  /*3c90*/  STTM.16dp32bit_t16_t31.x16 tmem[UR19+0x10], R4 ;  /* 0x00001004000079ed */ /* 0x000fe20008a20013 */
[----:B------:R-:W-:Y:S01]  /*3ca0*/  ULEA UR15, UR33, UR12, 0x3 ;  /* 0x0000000c210f7291 */ /* 0x000fe2000f8e18ff */
[----:B------:R-:W-:Y:S01]  /*3cb0*/  FADD R22, R22, R23 ;  /* 0x0000001716167221 */ /* 0x000fe20000000000 */
[----:B------:R-:W-:Y:S02]  /*3cc0*/  UMOV UR6, UR7 ;  /* 0x0000000700067c82 */ /* 0x000fe40008000000 */
[----:B------:R-:W-:Y:S01]  /*3cd0*/  UIADD3 UR15, UPT, UPT, UR15, 0x5000, URZ ;  /* 0x000050000f0f7890 */ /* 0x000fe2000fffe0ff */
[----:B--2---:R0:W-:Y:S04]  /*3ce0*/  STS.U16 [R39+UR12+0x4000], R98 ;  /* 0x0040006227007988 */ /* 0x0041e8000800040c */
[----:B-----5:R0:W-:Y:S04]  /*3cf0*/  STS.U16 [R39+UR12+0x4400], R102 ;  /* 0x0044006627007988 */ /* 0x0201e8000800040c */
[----:B------:R0:W-:Y:S04]  /*3d00*/  STS.U16 [R39+UR12+0x4800], R106 ;  /* 0x0048006a27007988 */ /* 0x0001e8000800040c */
[----:B------:R0:W-:Y:S04]  /*3d10*/  STS.U16 [R39+UR12+0x4c00], R110 ;  /* 0x004c006e27007988 */ /* 0x0001e8000800040c */
[----:B------:R0:W-:Y:S04]  /*3d20*/  STS.U16 [R41+UR12+0x4e00], R24 ;  /* 0x004e001829007988 */ /* 0x0001e8000800040c */
[----:B------:R0:W-:Y:S04]  /*3d30*/  STS.U16 [R41+UR12+0x4200], R100 ;  /* 0x0042006429007988 */ /* 0x0001e8000800040c */
[----:B------:R0:W-:Y:S04]  /*3d40*/  STS.U16 [R41+UR12+0x4600], R104 ;  /* 0x0046006829007988 */ /* 0x0001e8000800040c */
[----:B------:R0:W-:Y:S01]  /*3d50*/  STS.U16 [R41+UR12+0x4a00], R108 ;  /* 0x004a006c29007988 */ /* 0x0001e2000800040c */
[----:B------:R-:W1:Y:S02]  /*3d60*/  FENCE.VIEW.ASYNC.T ;  /* 0x00000000000073c6 */ /* 0x000e640000000200 */
[----:B-1----:R-:W-:Y:S06]  /*3d70*/  BAR.SYNC.DEFER_BLOCKING 0x0 ;  /* 0x0000000000007b1d */ /* 0x002fec0000010000 */
[----:B------:R-:W1:Y:S01]  /*3d80*/  LDTM.x16 R4, tmem[UR23] ;  /* 0x00000017000479ee */ /* 0x000e620008240000 */
[----:B------:R-:W-:Y:S01]  /*3d90*/  NOP ;  /* 0x0000000000007918 */ /* 0x000fe20000000000 */
[C---:B-1----:R-:W-:Y:S01]  /*3da0*/  FMUL R4, R20.reuse, R4 ;  /* 0x0000000414047220 */ /* 0x042fe20000400000 */
        /* <DEDUP_REMOVED lines=15> */
[----:B------:R0:W-:Y:S01]  /*3ea0*/  STTM.x16 tmem[UR23], R4 ;  /* 0x00000004000079ed */ /* 0x0001e20008240017 */
[----:B------:R-:W1:Y:S02]  /*3eb0*/  FENCE.VIEW.ASYNC.T ;  /* 0x00000000000073c6 */ /* 0x000e640000000200 */
[----:B-1----:R-:W-:Y:S06]  /*3ec0*/  BAR.SYNC.DEFER_BLOCKING 0x0 ;  /* 0x0000000000007b1d */ /* 0x002fec0000010000 */
[----:B------:R1:W-:Y:S06]  /*3ed0*/  MEMBAR.ALL.CTA ;  /* 0x0000000000007992 */ /* 0x0003ec0000008000 */
[----:B-1----:R-:W1:Y:S02]  /*3ee0*/  FENCE.VIEW.ASYNC.S ;  /* 0x00000000000073c6 */ /* 0x002e640000000000 */
[----:B-1----:R-:W-:Y:S06]  /*3ef0*/  BAR.SYNC.DEFER_BLOCKING 0x0 ;  /* 0x0000000000007b1d */ /* 0x002fec0000010000 */
[----:B------:R-:W-:Y:S05]  /*3f00*/  BRA.U UP1, `(.L_x_16) ;  /* 0x0000000101587547 */ /* 0x000fea000b800000 */
[----:B------:R-:W-:Y:S02]  /*3f10*/  UIADD3 UR30, UPT, UPT, UR13, 0x68, URZ ;  /* 0x000000680d1e7890 */ /* 0x000fe4000fffe0ff */
[----:B------:R-:W-:Y:S02]  /*3f20*/  UIADD3 UR31, UPT, UPT, UR13, 0x70, URZ ;  /* 0x000000700d1f7890 */ /* 0x000fe4000fffe0ff */
[----:B------:R-:W-:Y:S01]  /*3f30*/  UIADD3 UR48, UPT, UPT, UR13, 0x78, URZ ;  /* 0x000000780d307890 */ /* 0x000fe2000fffe0ff */
[----:B------:R-:W-:Y:S01]  /*3f40*/  UMOV UR26, 0x0 ;  /* 0x00000000001a7882 */ /* 0x000fe20000000000 */
[----:B------:R-:W-:Y:S01]  /*3f50*/  UMOV UR27, 0x8080490 ;  /* 0x08080490001b7882 */ /* 0x000fe20000000000 */
[----:B------:R-:W-:Y:S01]  /*3f60*/  UMOV UR24, UR32 ;  /* 0x0000002000187c82 */ /* 0x000fe20008000000 */
[----:B------:R-:W-:Y:S01]  /*3f70*/  UMOV UR25, 0x40004040 ;  /* 0x4000404000197882 */ /* 0x000fe20000000000 */
[----:B------:R-:W-:Y:S01]  /*3f80*/  UMOV UR44, 0x0 ;  /* 0x00000000002c7882 */ /* 0x000fe20000000000 */
[----:B------:R-:W-:Y:S01]  /*3f90*/  UMOV UR45, 0x8080490 ;  /* 0x08080490002d7882 */ /* 0x000fe20000000000 */
[----:B------:R-:W-:Y:S01]  /*3fa0*/  UMOV UR46, 0x0 ;  /* 0x00000000002e7882 */ /* 0x000fe20000000000 */
[----:B------:R-:W-:Y:S01]  /*3fb0*/  UMOV UR47, 0x8080490 ;  /* 0x08080490002f7882 */ /* 0x000fe20000000000 */
[----:B------:R-:W-:Y:S01]  /*3fc0*/  UMOV UR10, UR15 ;  /* 0x0000000f000a7c82 */ /* 0x000fe20008000000 */
[----:B------:R-:W-:Y:S01]  /*3fd0*/  UMOV UR11, URZ ;  /* 0x000000ff000b7c82 */ /* 0x000fe20008000000 */
[----:B------:R1:W-:Y:S01]  /*3fe0*/  UTCHMMA tmem[UR17], gdesc[UR24], tmem[UR13], tmem[UR26], idesc[UR27], UPT ;  /* 0x00ff1a18110079ea */ /* 0x0003e2000b80000d */
        /* <DEDUP_REMOVED lines=8> */
.L_x_16:
[----:B------:R-:W-:Y:S01]  /*4070*/  UIADD3 UR33, UPT, UPT, UR33, 0x1, URZ ;  /* 0x0000000121217890 */ /* 0x000fe2000fffe0ff */
[----:B------:R-:W-:Y:S01]  /*4080*/  FFMA R74, R21, R74, R22 ;  /* 0x0000004a154a7223 */ /* 0x000fe20000000016 */
[----:B------:R-:W-:Y:S01]  /*4090*/  UIADD3 UR8, UPT, UPT, UR8, 0x40, URZ ;  /* 0x0000004008087890 */ /* 0x000fe2000fffe0ff */
[----:B------:R-:W-:Y:S01]  /*40a0*/  IADD3 R77, PT, PT, R77, UR22, RZ ;  /* 0x000000164d4d7c10 */ /* 0x000fe2000fffe0ff */
[----:B------:R-:W-:Y:S01]  /*40b0*/  UISETP.GT.AND UP2, UPT, UR33, 0x1, UPT ;  /* 0x000000012100788c */ /* 0x000fe2000bf44270 */
[----:B------:R-:W-:Y:S02]  /*40c0*/  IADD3 R75, PT, PT, R61, R75, RZ ;  /* 0x0000004b3d4b7210 */ /* 0x000fe40007ffe0ff */
[----:B------:R-:W-:Y:S01]  /*40d0*/  MOV R85, UR6 ;  /* 0x0000000600557c02 */ /* 0x000fe20008000f00 */
[----:B-1----:R-:W-:Y:S01]  /*40e0*/  USEL UR7, URZ, 0x1, !UP2 ;  /* 0x00000001ff077887 */ /* 0x002fe2000d000000 */
[----:B------:R-:W-:Y:S01]  /*40f0*/  MOV R87, R60 ;  /* 0x0000003c00577202 */ /* 0x000fe20000000f00 */
[----:B------:R-:W-:-:S02]  /*4100*/  USEL UR33, UR33, URZ, !UP2 ;  /* 0x000000ff21217287 */ /* 0x000fc4000d000000 */
[----:B------:R-:W-:Y:S02]  /*4110*/  UISETP.GE.AND UP2, UPT, UR8, UR18, UPT ;  /* 0x000000120800728c */ /* 0x000fe4000bf46270 */
[----:B------:R-:W-:-:S07]  /*4120*/  ULOP3.LUT UR7, UR6, UR7, URZ, 0x3c, !UPT ;  /* 0x0000000706077292 */ /* 0x000fce000f8e3cff */
[----:B------:R-:W-:Y:S05]  /*4130*/  BRA.U !UP2, `(.L_x_17) ;  /* 0xffffffe90a807547 */ /* 0x000fea000b83ffff */
.L_x_12:
[----:B------:R-:W1:Y:S01]  /*4140*/  LDCU UR4, c[0x0][0x3f0] ;  /* 0x00007e00ff0477ac */ /* 0x000e620008000800 */
[----:B------:R-:W-:Y:S01]  /*4150*/  FSETP.GEU.AND P3, PT, R74, 1.175494350822287508e-38, PT ;  /* 0x008000004a00780b */ /* 0x000fe20003f6e000 */
[----:B-1----:R-:W-:-:S09]  /*4160*/  UISETP.GE.AND UP0, UPT, UR4, 0x1, UPT ;  /* 0x000000010400788c */ /* 0x002fd2000bf06270 */
[----:B------:R-:W-:Y:S05]  /*4170*/  BRA.U !UP0, `(.L_x_18) ;  /* 0x0000000108107547 */ /* 0x000fea000b800000 */
[----:B------:R-:W-:-:S06]  /*4180*/  USHF.L.U32 UR6, UR6, 0x1f, URZ ;  /* 0x0000001f06067899 */ /* 0x000fcc00080006ff */
[----:B0--3--:R-:W-:-:S04]  /*4190*/  MOV R4, UR6 ;  /* 0x0000000600047c02 */ /* 0x009fc80008000f00 */
[----:B------:R-:W0:Y:S02]  /*41a0*/  SYNCS.PHASECHK.TRANS64.TRYWAIT P2, [UR15], R4 ;  /* 0x00000004ff0075a7 */ /* 0x000e24000804110f */
[----:B0-----:R-:W-:Y:S05]  /*41b0*/  @!P2 BRA `(.L_x_19) ;  /* 0x00000010000ca947 */ /* 0x001fea0003800000 */
.L_x_18:
[----:B------:R-:W-:Y:S01]  /*41c0*/  BAR.SYNC.DEFER_BLOCKING 0x0 ;  /* 0x0000000000007b1d */ /* 0x000fe20000010000 */
[----:B0--3--:R-:W-:Y:S01]  /*41d0*/  HFMA2 R5, -RZ, RZ, 1.443359375, -0.2030029296875 ;  /* 0x3dc6b27fff057431 */ /* 0x009fe200000001ff */
[----:B------:R-:W-:Y:S02]  /*41e0*/  LOP3.LUT R0, R0, 0x80, RZ, 0xc0, !PT ;  /* 0x0000008000007812 */ /* 0x000fe400078ec0ff */
[----:B------:R-:W-:Y:S02]  /*41f0*/  LEA R42, R38, UR12, 0x4 ;  /* 0x0000000c262a7c11 */ /* 0x000fe4000f8e20ff */
[----:B------:R-:W-:Y:S02]  /*4200*/  LEA R24, R0, UR12, 0x5 ;  /* 0x0000000c00187c11 */ /* 0x000fe4000f8e28ff */
[----:B------:R-:W0:Y:S01]  /*4210*/  LDC R44, c[0x0][0x3e8] ;  /* 0x0000fa00ff2c7b82 */ /* 0x000e220000000800 */
[----:B------:R-:W-:Y:S01]  /*4220*/  FSEL R0, RZ, -23, P3 ;  /* 0xc1b80000ff007808 */ /* 0x000fe20001800000 */
[----:B------:R-:W1:Y:S01]  /*4230*/  LDCU.64 UR4, c[0x0][0x3e0] ;  /* 0x00007c00ff0477ac */ /* 0x000e620008000a00 */
[----:B------:R-:W-:-:S05]  /*4240*/  LEA R37, R37, R24, 0x4 ;  /* 0x0000001825257211 */ /* 0x000fca00078e20ff */
[----:B------:R-:W2:Y:S01]  /*4250*/  LDC.64 R48, c[0x0][0x398] ;  /* 0x0000e600ff307b82 */ /* 0x000ea20000000a00 */
[----:B------:R-:W3:Y:S07]  /*4260*/  @!P1 SYNCS.CCTL.IV [UR12+0x5000] ;  /* 0x00500000ff0099b1 */ /* 0x000eee000800000c */
[----:B---3--:R-:W-:Y:S01]  /*4270*/  BAR.SYNC.DEFER_BLOCKING 0x0 ;  /* 0x0000000000007b1d */ /* 0x008fe20000010000 */
[----:B-1----:R-:W-:-:S04]  /*4280*/  UIMAD UR4, UR9, UR4, URZ ;  /* 0x00000004090472a4 */ /* 0x002fc8000f8e02ff */
[----:B------:R-:W-:Y:S01]  /*4290*/  USHF.L.U32 UR6, UR4, 0x1, URZ ;  /* 0x0000000104067899 */ /* 0x000fe200080006ff */
[----:B------:R-:W1:Y:S02]  /*42a0*/  @!P1 SYNCS.CCTL.IV [UR12+0x5008] ;  /* 0x00500800ff0099b1 */ /* 0x000e64000800000c */
[----:B-1----:R1:W-:Y:S01]  /*42b0*/  STSM.16.M88 [R2], R74 ;  /* 0x0000004a02007844 */ /* 0x0023e20000000000 */
[----:B------:R-:W-:Y:S01]  /*42c0*/  BAR.SYNC.DEFER_BLOCKING 0x0 ;  /* 0x0000000000007b1d */ /* 0x000fe20000010000 */
[----:B-1----:R-:W-:-:S05]  /*42d0*/  @!P3 FMUL R74, R74, 8388608 ;  /* 0x4b0000004a4ab820 */ /* 0x002fca0000400000 */
[C---:B------:R-:W-:Y:S02]  /*42e0*/  IADD3 R4, PT, PT, R74.reuse, -0x3f3504f3, RZ ;  /* 0xc0cafb0d4a047810 */ /* 0x040fe40007ffe0ff */
[----:B------:R-:W-:Y:S02]  /*42f0*/  ISETP.GE.U32.AND P2, PT, R74, 0x7f800000, PT ;  /* 0x7f8000004a00780c */ /* 0x000fe40003f46070 */
[----:B------:R-:W-:-:S04]  /*4300*/  LOP3.LUT R21, R4, 0xff800000, RZ, 0xc0, !PT ;  /* 0xff80000004157812 */ /* 0x000fc800078ec0ff */
[-C--:B------:R-:W-:Y:S02]  /*4310*/  IADD3 R4, PT, PT, R74, -R21.reuse, RZ ;  /* 0x800000154a047210 */ /* 0x080fe40007ffe0ff */
[----:B------:R-:W-:Y:S01]  /*4320*/  I2FP.F32.S32 R21, R21 ;  /* 0x0000001500157245 */ /* 0x000fe20000201400 */
[----:B------:R-:W1:Y:S02]  /*4330*/  LDSM.16.M88 R20, [R40+UR12] ;  /* 0x0000000c2814783b */ /* 0x000e640008000000 */
[----:B------:R-:W-:Y:S02]  /*4340*/  FADD R22, R4, -1 ;  /* 0xbf80000004167421 */ /* 0x000fe40000000000 */
[----:B------:R-:W-:Y:S02]  /*4350*/  FFMA.FTZ R0, R21, 1.1920928955078125e-07, R0 ;  /* 0x3400000015007823 */ /* 0x000fe40000010000 */
[----:B------:R-:W-:-:S04]  /*4360*/  FFMA.FTZ R5, R22, R5, -0.16845393180847167969 ;  /* 0xbe2c7f3016057423 */ /* 0x000fc80000010005 */
[----:B------:R-:W-:-:S04]  /*4370*/  FFMA.FTZ R5, R22, R5, 0.1716887056827545166 ;  /* 0x3e2fcf2a16057423 */ /* 0x000fc80000010005 */
[----:B------:R-:W-:-:S04]  /*4380*/  FFMA.FTZ R5, R22, R5, -0.17900948226451873779 ;  /* 0xbe374e4316057423 */ /* 0x000fc80000010005 */
[----:B------:R-:W-:-:S04]  /*4390*/  FFMA.FTZ R5, R22, R5, 0.20512372255325317383 ;  /* 0x3e520bf416057423 */ /* 0x000fc80000010005 */
[----:B------:R-:W-:-:S04]  /*43a0*/  FFMA.FTZ R5, R22, R5, -0.24046532809734344482 ;  /* 0xbe763c8b16057423 */ /* 0x000fc80000010005 */
[----:B------:R-:W-:-:S04]  /*43b0*/  FFMA.FTZ R5, R22, R5, 0.28857114911079406738 ;  /* 0x3e93bf9916057423 */ /* 0x000fc80000010005 */
[C---:B------:R-:W-:Y:S02]  /*43c0*/  FFMA.FTZ R23, R22.reuse, R5, -0.36067417263984680176 ;  /* 0xbeb8aa4916177423 */ /* 0x040fe40000010005 */
[----:B------:R-:W3:Y:S01]  /*43d0*/  LDTM.x16 R4, tmem[UR23] ;  /* 0x00000017000479ee */ /* 0x000ee20008240000 */
[----:B------:R-:W-:Y:S01]  /*43e0*/  NOP ;  /* 0x0000000000007918 */ /* 0x000fe20000000000 */
[----:B------:R-:W-:-:S04]  /*43f0*/  FFMA.FTZ R23, R22, R23, 0.48089820146560668945 ;  /* 0x3ef6384a16177423 */ /* 0x000fc80000010017 */
[----:B------:R-:W-:Y:S01]  /*4400*/  FFMA.FTZ R23, R22, R23, -0.72134751081466674805 ;  /* 0xbf38aa3b16177423 */ /* 0x000fe20000010017 */
[----:B---3--:R-:W-:Y:S01]  /*4410*/  BAR.SYNC.DEFER_BLOCKING 0x0 ;  /* 0x0000000000007b1d */ /* 0x008fe20000010000 */
[----:B-1----:R-:W-:Y:S02]  /*4420*/  FSETP.GT.AND P1, PT, |R20|, 8.50705917302346158658e+37, PT ;  /* 0x7e8000001400780b */ /* 0x002fe40003f24200 */
[----:B------:R-:W-:Y:S01]  /*4430*/  FMUL R23, R22, R23 ;  /* 0x0000001716177220 */ /* 0x000fe20000400000 */
[----:B------:R-:W-:-:S03]  /*4440*/  FSETP.GEU.AND P3, PT, |R20|, 1.175494350822287508e-38, PT ;  /* 0x008000001400780b */ /* 0x000fc60003f6e200 */
[----:B------:R-:W-:-:S04]  /*4450*/  FMUL R23, R22, R23 ;  /* 0x0000001716177220 */ /* 0x000fc80000400000 */
[----:B------:R-:W-:-:S03]  /*4460*/  FFMA.FTZ R23, R22, 1.4426950216293334961, R23 ;  /* 0x3fb8aa3b16177823 */ /* 0x000fc60000010017 */
[----:B------:R-:W-:Y:S01]  /*4470*/  @P1 FMUL R20, R20, 0.25 ;  /* 0x3e80000014141820 */ /* 0x000fe20000400000 */
[----:B------:R-:W-:Y:S01]  /*4480*/  FADD R0, R0, R23 ;  /* 0x0000001700007221 */ /* 0x000fe20000000000 */
[----:B------:R-:W-:Y:S01]  /*4490*/  @P1 FMUL R6, R6, 0.25 ;  /* 0x3e80000006061820 */ /* 0x000fe20000400000 */
[----:B------:R-:W-:Y:S01]  /*44a0*/  @P1 FMUL R11, R11, 0.25 ;  /* 0x3e8000000b0b1820 */ /* 0x000fe20000400000 */
[----:B------:R-:W-:Y:S01]  /*44b0*/  @!P3 FMUL R20, R20, 16777216 ;  /* 0x4b8000001414b820 */ /* 0x000fe20000400000 */
[----:B------:R-:W-:Y:S01]  /*44c0*/  @P1 FMUL R7, R7, 0.25 ;  /* 0x3e80000007071820 */ /* 0x000fe20000400000 */
[----:B------:R-:W-:Y:S01]  /*44d0*/  @P1 FMUL R14, R14, 0.25 ;  /* 0x3e8000000e0e1820 */ /* 0x000fe20000400000 */
[----:B------:R-:W-:Y:S01]  /*44e0*/  @P1 FMUL R9, R9, 0.25 ;  /* 0x3e80000009091820 */ /* 0x000fe20000400000 */
[----:B------:R-:W-:Y:S01]  /*44f0*/  @P1 FMUL R15, R15, 0.25 ;  /* 0x3e8000000f0f1820 */ /* 0x000fe20000400000 */
[----:B------:R-:W-:Y:S01]  /*4500*/  @P1 FMUL R4, R4, 0.25 ;  /* 0x3e80000004041820 */ /* 0x000fe20000400000 */
[----:B------:R-:W1:Y:S01]  /*4510*/  MUFU.RCP R20, R20 ;  /* 0x0000001400147308 */ /* 0x000e620000001000 */
[----:B------:R-:W-:Y:S01]  /*4520*/  @P1 FMUL R5, R5, 0.25 ;  /* 0x3e80000005051820 */ /* 0x000fe20000400000 */
        /* <DEDUP_REMOVED lines=8> */
[----:B------:R-:W-:Y:S01]  /*45b0*/  @!P3 FMUL R6, R6, 16777216 ;  /* 0x4b8000000606b820 */ /* 0x000fe20000400000 */
        /* <DEDUP_REMOVED lines=30> */
[----:B------:R-:W-:Y:S01]  /*47a0*/  FMUL R20, R20, R19 ;  /* 0x0000001314147220 */ /* 0x000fe20000400000 */
[----:B------:R-:W-:Y:S01]  /*47b0*/  F2FP.BF16.F32.PACK_AB R25, R9, R8 ;  /* 0x000000080919723e */ /* 0x000fe200000010ff */
[----:B0-----:R-:W-:Y:S01]  /*47c0*/  IMAD R8, R3, R44, RZ ;  /* 0x0000002c03087224 */ /* 0x001fe200078e02ff */
[----:B------:R-:W-:Y:S01]  /*47d0*/  F2FP.BF16.F32.PACK_AB R24, R21, R4 ;  /* 0x000000041518723e */ /* 0x000fe200000010ff */
[----:B------:R-:W-:Y:S01]  /*47e0*/  IMAD R4, R36, UR5, RZ ;  /* 0x0000000524047c24 */ /* 0x000fe2000f8e02ff */
[----:B------:R-:W-:Y:S01]  /*47f0*/  F2FP.BF16.F32.PACK_AB R26, R11, R12 ;  /* 0x0000000c0b1a723e */ /* 0x000fe200000010ff */
[----:B------:R-:W-:Y:S01]  /*4800*/  UIMAD.WIDE UR4, UR4, 0x2, URZ ;  /* 0x00000002040478a5 */ /* 0x000fe2000f8e02ff */
[----:B------:R-:W-:-:S02]  /*4810*/  F2FP.BF16.F32.PACK_AB R27, R15, R16 ;  /* 0x000000100f1b723e */ /* 0x000fc400000010ff */
[----:B------:R-:W-:Y:S02]  /*4820*/  F2FP.BF16.F32.PACK_AB R28, R6, R5 ;  /* 0x00000005061c723e */ /* 0x000fe400000010ff */
[----:B------:R-:W-:Y:S01]  /*4830*/  F2FP.BF16.F32.PACK_AB R29, R22, R7 ;  /* 0x00000007161d723e */ /* 0x000fe200000010ff */
[----:B------:R0:W-:Y:S01]  /*4840*/  STS.128 [R37], R24 ;  /* 0x0000001825007388 */ /* 0x0001e20000000c00 */
[----:B------:R-:W-:Y:S02]  /*4850*/  F2FP.BF16.F32.PACK_AB R30, R14, R13 ;  /* 0x0000000d0e1e723e */ /* 0x000fe400000010ff */
[----:B------:R-:W-:Y:S02]  /*4860*/  F2FP.BF16.F32.PACK_AB R31, R20, R17 ;  /* 0x00000011141f723e */ /* 0x000fe400000010ff */
[C---:B------:R-:W-:Y:S01]  /*4870*/  LEA R9, R44.reuse, R8, 0x1 ;  /* 0x000000082c097211 */ /* 0x040fe200078e08ff */
[----:B------:R-:W1:Y:S01]  /*4880*/  LDCU UR4, c[0x0][0x3ec] ;  /* 0x00007d80ff0477ac */ /* 0x000e620008000800 */
[----:B------:R-:W-:Y:S01]  /*4890*/  @P2 MOV R3, 0x7f800000 ;  /* 0x7f80000000032802 */ /* 0x000fe20000000f00 */
[----:B------:R3:W-:Y:S01]  /*48a0*/  STS.128 [R37+0x800], R28 ;  /* 0x0008001c25007388 */ /* 0x0007e20000000c00 */
[C---:B------:R-:W-:Y:S01]  /*48b0*/  LEA R10, R44.reuse, R9, 0x1 ;  /* 0x000000092c0a7211 */ /* 0x040fe200078e08ff */
[----:B------:R-:W-:Y:S03]  /*48c0*/  BAR.SYNC.DEFER_BLOCKING 0x0 ;  /* 0x0000000000007b1d */ /* 0x000fe60000010000 */
[----:B------:R-:W-:Y:S01]  /*48d0*/  LEA R11, R44, R10, 0x1 ;  /* 0x0000000a2c0b7211 */ /* 0x000fe200078e08ff */
[C---:B------:R-:W-:Y:S01]  /*48e0*/  @P2 FFMA.FTZ R0, R74.reuse, R3, +INF ;  /* 0x7f8000004a002423 */ /* 0x040fe20000010003 */
[----:B------:R-:W-:-:S02]  /*48f0*/  FSETP.NEU.AND P1, PT, R74, RZ, PT ;  /* 0x000000ff4a00720b */ /* 0x000fc40003f2d000 */
[----:B------:R-:W-:Y:S02]  /*4900*/  LEA R21, R44, R11, 0x1 ;  /* 0x0000000b2c157211 */ /* 0x000fe400078e08ff */
[----:B------:R-:W-:Y:S02]  /*4910*/  FSEL R3, R0, -INF , P1 ;  /* 0xff80000000037808 */ /* 0x000fe40000800000 */
[C---:B------:R-:W-:Y:S01]  /*4920*/  SHF.L.U32 R5, R4.reuse, 0x1, RZ ;  /* 0x0000000104057819 */ /* 0x040fe200000006ff */
[----:B------:R-:W-:Y:S01]  /*4930*/  IMAD.HI R4, R4, 0x2, RZ ;  /* 0x0000000204047827 */ /* 0x000fe200078e02ff */
[----:B------:R-:W-:-:S03]  /*4940*/  LEA R0, R44, R21, 0x1 ;  /* 0x000000152c007211 */ /* 0x000fc600078e08ff */
[----:B------:R-:W-:Y:S01]  /*4950*/  FFMA R3, R3, 0.69314718246459960938, R60 ;  /* 0x3f31721803037823 */ /* 0x000fe2000000003c */
[----:B--2---:R-:W-:Y:S01]  /*4960*/  IADD3 R48, P1, P2, R5, UR6, R48 ;  /* 0x0000000605307c10 */ /* 0x004fe2000fa3e030 */
[----:B-1----:R-:W-:Y:S01]  /*4970*/  UIMAD UR4, UR9, UR4, URZ ;  /* 0x00000004090472a4 */ /* 0x002fe2000f8e02ff */
[----:B0-----:R-:W-:Y:S02]  /*4980*/  LEA R25, R44, R0, 0x1 ;  /* 0x000000002c197211 */ /* 0x001fe400078e08ff */
[----:B------:R-:W-:Y:S01]  /*4990*/  IADD3.X R50, PT, PT, R4, UR5, R49, P1, P2 ;  /* 0x0000000504327c10 */ /* 0x000fe20008fe4431 */
[----:B------:R-:W-:Y:S01]  /*49a0*/  USHF.L.U32 UR6, UR4, 0x2, URZ ;  /* 0x0000000204067899 */ /* 0x000fe200080006ff */
[----:B------:R-:W-:Y:S01]  /*49b0*/  LEA R27, R44, R25, 0x1 ;  /* 0x000000192c1b7211 */ /* 0x000fe200078e08ff */
[----:B------:R-:W-:Y:S01]  /*49c0*/  UIMAD.WIDE UR4, UR4, 0x4, URZ ;  /* 0x00000004040478a5 */ /* 0x000fe2000f8e02ff */
[----:B------:R-:W-:Y:S02]  /*49d0*/  LEA R12, P1, R8, R48, 0x1 ;  /* 0x00000030080c7211 */ /* 0x000fe400078208ff */
[----:B---3--:R-:W-:Y:S01]  /*49e0*/  LEA R29, R44, R27, 0x1 ;  /* 0x0000001b2c1d7211 */ /* 0x008fe200078e08ff */
[----:B------:R-:W0:Y:S01]  /*49f0*/  LDS.128 R4, [R42] ;  /* 0x000000002a047984 */ /* 0x000e220000000c00 */
[----:B------:R-:W-:-:S02]  /*4a00*/  LEA.HI.X.SX32 R13, R8, R50, 0x1, P1 ;  /* 0x00000032080d7211 */ /* 0x000fc400008f0eff */
[-C--:B------:R-:W-:Y:S02]  /*4a10*/  LEA R14, P2, R9, R48.reuse, 0x1 ;  /* 0x00000030090e7211 */ /* 0x080fe400078408ff */
[-C--:B------:R-:W-:Y:S02]  /*4a20*/  LEA R16, P3, R10, R48.reuse, 0x1 ;  /* 0x000000300a107211 */ /* 0x080fe400078608ff */
[----:B------:R-:W-:Y:S02]  /*4a30*/  LEA R18, P1, R11, R48, 0x1 ;  /* 0x000000300b127211 */ /* 0x000fe400078208ff */
[----:B------:R-:W-:Y:S02]  /*4a40*/  LEA R31, R44, R29, 0x1 ;  /* 0x0000001d2c1f7211 */ /* 0x000fe400078e08ff */
[-C--:B------:R-:W-:Y:S02]  /*4a50*/  LEA.HI.X.SX32 R15, R9, R50.reuse, 0x1, P2 ;  /* 0x00000032090f7211 */ /* 0x080fe400010f0eff */
[----:B------:R-:W-:-:S02]  /*4a60*/  LEA.HI.X.SX32 R17, R10, R50, 0x1, P3 ;  /* 0x000000320a117211 */ /* 0x000fc400018f0eff */
[----:B------:R-:W-:Y:S02]  /*4a70*/  LEA.HI.X.SX32 R19, R11, R50, 0x1, P1 ;  /* 0x000000320b137211 */ /* 0x000fe400008f0eff */
[----:B------:R-:W-:Y:S01]  /*4a80*/  LEA R22, P2, R0, R48, 0x1 ;  /* 0x0000003000167211 */ /* 0x000fe200078408ff */
[----:B------:R1:W2:Y:S01]  /*4a90*/  LDS.128 R8, [R42+0x1000] ;  /* 0x001000002a087984 */ /* 0x0002a20000000c00 */
[----:B------:R-:W-:Y:S02]  /*4aa0*/  LEA R33, R44, R31, 0x1 ;  /* 0x0000001f2c217211 */ /* 0x000fe400078e08ff */
[----:B------:R-:W-:Y:S02]  /*4ab0*/  LEA.HI.X.SX32 R23, R0, R50, 0x1, P2 ;  /* 0x0000003200177211 */ /* 0x000fe400010f0eff */
[----:B------:R-:W-:Y:S02]  /*4ac0*/  LEA R0, R44, R33, 0x1 ;  /* 0x000000212c007211 */ /* 0x000fe400078e08ff */
[----:B------:R-:W-:-:S02]  /*4ad0*/  LEA R20, P1, R21, R48, 0x1 ;  /* 0x0000003015147211 */ /* 0x000fc400078208ff */
[C---:B------:R-:W-:Y:S02]  /*4ae0*/  LEA R37, R44.reuse, R0, 0x1 ;  /* 0x000000002c257211 */ /* 0x040fe400078e08ff */
[----:B------:R-:W-:Y:S02]  /*4af0*/  LEA R24, P3, R25, R48, 0x1 ;  /* 0x0000003019187211 */ /* 0x000fe400078608ff */
[----:B------:R-:W-:Y:S02]  /*4b00*/  LEA.HI.X.SX32 R21, R21, R50, 0x1, P1 ;  /* 0x0000003215157211 */ /* 0x000fe400008f0eff */
[----:B------:R-:W-:Y:S02]  /*4b10*/  LEA R39, R44, R37, 0x1 ;  /* 0x000000252c277211 */ /* 0x000fe400078e08ff */
[-C--:B------:R-:W-:Y:S02]  /*4b20*/  LEA R26, P1, R27, R48.reuse, 0x1 ;  /* 0x000000301b1a7211 */ /* 0x080fe400078208ff */
[----:B------:R-:W-:-:S02]  /*4b30*/  LEA R28, P2, R29, R48, 0x1 ;  /* 0x000000301d1c7211 */ /* 0x000fc400078408ff */
[----:B------:R-:W-:Y:S01]  /*4b40*/  LEA.HI.X.SX32 R25, R25, R50, 0x1, P3 ;  /* 0x0000003219197211 */ /* 0x000fe200018f0eff */
[----:B0-----:R0:W-:Y:S01]  /*4b50*/  STG.E.U16 desc[UR28][R12.64], R4 ;  /* 0x000000040c007986 */ /* 0x0011e2000c10151c */
[----:B------:R-:W-:Y:S02]  /*4b60*/  LEA R34, P3, R0, R48, 0x1 ;  /* 0x0000003000227211 */ /* 0x000fe400078608ff */
[----:B------:R-:W-:Y:S02]  /*4b70*/  LEA R41, R44, R39, 0x1 ;  /* 0x000000272c297211 */ /* 0x000fe400078e08ff */
[-C--:B------:R-:W-:Y:S02]  /*4b80*/  LEA.HI.X.SX32 R27, R27, R50.reuse, 0x1, P1 ;  /* 0x000000321b1b7211 */ /* 0x080fe400008f0eff */
[----:B------:R-:W-:Y:S02]  /*4b90*/  LEA.HI.X.SX32 R29, R29, R50, 0x1, P2 ;  /* 0x000000321d1d7211 */ /* 0x000fe400010f0eff */
[----:B------:R-:W-:-:S02]  /*4ba0*/  LEA R30, P1, R31, R48, 0x1 ;  /* 0x000000301f1e7211 */ /* 0x000fc400078208ff */
[----:B------:R-:W-:Y:S02]  /*4bb0*/  LEA R32, P2, R33, R48, 0x1 ;  /* 0x0000003021207211 */ /* 0x000fe400078408ff */
[-C--:B------:R-:W-:Y:S02]  /*4bc0*/  LEA.HI.X.SX32 R35, R0, R50.reuse, 0x1, P3 ;  /* 0x0000003200237211 */ /* 0x080fe400018f0eff */
[----:B------:R-:W-:Y:S02]  /*4bd0*/  LEA R0, R44, R41, 0x1 ;  /* 0x000000292c007211 */ /* 0x000fe400078e08ff */
[-C--:B------:R-:W-:Y:S02]  /*4be0*/  LEA.HI.X.SX32 R31, R31, R50.reuse, 0x1, P1 ;  /* 0x000000321f1f7211 */ /* 0x080fe400008f0eff */
[----:B------:R-:W-:Y:S02]  /*4bf0*/  LEA.HI.X.SX32 R33, R33, R50, 0x1, P2 ;  /* 0x0000003221217211 */ /* 0x000fe400010f0eff */
[----:B-1----:R-:W-:-:S02]  /*4c00*/  LEA R42, P1, R37, R48, 0x1 ;  /* 0x00000030252a7211 */ /* 0x002fc400078208ff */
[-C--:B------:R-:W-:Y:S02]  /*4c10*/  LEA R44, P2, R39, R48.reuse, 0x1 ;  /* 0x00000030272c7211 */ /* 0x080fe400078408ff */
[-C--:B------:R-:W-:Y:S02]  /*4c20*/  LEA R46, P3, R41, R48.reuse, 0x1 ;  /* 0x00000030292e7211 */ /* 0x080fe400078608ff */
[C---:B------:R-:W-:Y:S02]  /*4c30*/  LEA R48, P4, R0.reuse, R48, 0x1 ;  /* 0x0000003000307211 */ /* 0x040fe400078808ff */
[----:B0-----:R-:W-:Y:S02]  /*4c40*/  PRMT R13, R5, 0x7632, R13 ;  /* 0x00007632050d7816 */ /* 0x001fe4000000000d */
[----:B------:R-:W-:Y:S02]  /*4c50*/  LEA.HI.X.SX32 R49, R0, R50, 0x1, P4 ;  /* 0x0000003200317211 */ /* 0x000fe400020f0eff */
[----:B------:R-:W-:-:S02]  /*4c60*/  PRMT R0, R4, 0x7632, R0 ;  /* 0x0000763204007816 */ /* 0x000fc40000000000 */
[----:B--2---:R-:W-:Y:S02]  /*4c70*/  PRMT R4, R8, 0x7632, R4 ;  /* 0x0000763208047816 */ /* 0x004fe40000000004 */
[-C--:B------:R-:W-:Y:S01]  /*4c80*/  LEA.HI.X.SX32 R43, R37, R50.reuse, 0x1, P1 ;  /* 0x00000032252b7211 */ /* 0x080fe200008f0eff */
[----:B------:R0:W-:Y:S01]  /*4c90*/  STG.E.U16 desc[UR28][R14.64], R0 ;  /* 0x000000000e007986 */ /* 0x0001e2000c10151c */
[-C--:B------:R-:W-:Y:S02]  /*4ca0*/  LEA.HI.X.SX32 R45, R39, R50.reuse, 0x1, P2 ;  /* 0x00000032272d7211 */ /* 0x080fe400010f0eff */
[----:B------:R-:W-:Y:S01]  /*4cb0*/  LEA.HI.X.SX32 R47, R41, R50, 0x1, P3 ;  /* 0x00000032292f7211 */ /* 0x000fe200018f0eff */
[----:B------:R1:W-:Y:S01]  /*4cc0*/  STG.E.U16 desc[UR28][R16.64], R5 ;  /* 0x0000000510007986 */ /* 0x0003e2000c10151c */
[----:B------:R-:W-:-:S03]  /*4cd0*/  ISETP.GE.U32.AND P1, PT, R38, 0x80, PT ;  /* 0x000000802600780c */ /* 0x000fc60003f26070 */
[----:B------:R-:W-:Y:S01]  /*4ce0*/  STG.E.U16 desc[UR28][R18.64], R13 ;  /* 0x0000000d12007986 */ /* 0x000fe2000c10151c */
[----:B0-----:R-:W-:-:S03]  /*4cf0*/  PRMT R15, R6, 0x7632, R15 ;  /* 0x00007632060f7816 */ /* 0x001fc6000000000f */
[----:B------:R0:W-:Y:S01]  /*4d00*/  STG.E.U16 desc[UR28][R20.64], R6 ;  /* 0x0000000614007986 */ /* 0x0001e2000c10151c */
[----:B------:R-:W-:Y:S02]  /*4d10*/  PRMT R0, R9, 0x7632, R0 ;  /* 0x0000763209007816 */ /* 0x000fe40000000000 */
[----:B-1----:R-:W-:Y:S01]  /*4d20*/  PRMT R17, R7, 0x7632, R17 ;  /* 0x0000763207117816 */ /* 0x002fe20000000011 */
[----:B------:R-:W-:Y:S01]  /*4d30*/  STG.E.U16 desc[UR28][R22.64], R15 ;  /* 0x0000000f16007986 */ /* 0x000fe2000c10151c */
[----:B------:R-:W-:-:S03]  /*4d40*/  PRMT R5, R10, 0x7632, R5 ;  /* 0x000076320a057816 */ /* 0x000fc60000000005 */
[----:B------:R-:W-:Y:S04]  /*4d50*/  STG.E.U16 desc[UR28][R24.64], R7 ;  /* 0x0000000718007986 */ /* 0x000fe8000c10151c */
[----:B------:R-:W-:Y:S01]  /*4d60*/  STG.E.U16 desc[UR28][R26.64], R17 ;  /* 0x000000111a007986 */ /* 0x000fe2000c10151c */
[----:B0-----:R-:W-:-:S03]  /*4d70*/  PRMT R6, R11, 0x7632, R6 ;  /* 0x000076320b067816 */ /* 0x001fc60000000006 */
[----:B------:R-:W-:Y:S04]  /*4d80*/  STG.E.U16 desc[UR28][R28.64], R8 ;  /* 0x000000081c007986 */ /* 0x000fe8000c10151c */
[----:B------:R-:W-:Y:S04]  /*4d90*/  STG.E.U16 desc[UR28][R30.64], R4 ;  /* 0x000000041e007986 */ /* 0x000fe8000c10151c */
[----:B------:R0:W-:Y:S04]  /*4da0*/  STG.E.U16 desc[UR28][R32.64], R9 ;  /* 0x0000000920007986 */ /* 0x0001e8000c10151c */
[----:B------:R-:W-:Y:S04]  /*4db0*/  STG.E.U16 desc[UR28][R34.64], R0 ;  /* 0x0000000022007986 */ /* 0x000fe8000c10151c */
[----:B------:R-:W-:Y:S04]  /*4dc0*/  STG.E.U16 desc[UR28][R42.64], R10 ;  /* 0x0000000a2a007986 */ /* 0x000fe8000c10151c */
[----:B------:R1:W-:Y:S01]  /*4dd0*/  STG.E.U16 desc[UR28][R44.64], R5 ;  /* 0x000000052c007986 */ /* 0x0003e2000c10151c */
[----:B0-----:R-:W0:Y:S03]  /*4de0*/  LDC.64 R8, c[0x0][0x3a0] ;  /* 0x0000e800ff087b82 */ /* 0x001e260000000a00 */
[----:B------:R-:W-:Y:S04]  /*4df0*/  STG.E.U16 desc[UR28][R46.64], R11 ;  /* 0x0000000b2e007986 */ /* 0x000fe8000c10151c */
[----:B------:R-:W-:Y:S01]  /*4e00*/  STG.E.U16 desc[UR28][R48.64], R6 ;  /* 0x0000000630007986 */ /* 0x000fe2000c10151c */
[----:B------:R-:W-:Y:S01]  /*4e10*/  BAR.SYNC.DEFER_BLOCKING 0x0 ;  /* 0x0000000000007b1d */ /* 0x000fe20000010000 */
[C---:B-1----:R-:W-:Y:S01]  /*4e20*/  SHF.L.U32 R5, R36.reuse, 0x2, RZ ;  /* 0x0000000224057819 */ /* 0x042fe200000006ff */
[----:B------:R-:W-:-:S04]  /*4e30*/  IMAD.HI R36, R36, 0x4, RZ ;  /* 0x0000000424247827 */ /* 0x000fc800078e02ff */
[----:B------:R0:W-:Y:S02]  /*4e40*/  STSM.16.M88 [R2], R3 ;  /* 0x0000000302007844 */ /* 0x0001e40000000000 */
[----:B------:R-:W-:Y:S01]  /*4e50*/  BAR.SYNC.DEFER_BLOCKING 0x0 ;  /* 0x0000000000007b1d */ /* 0x000fe20000010000 */
[----:B0-----:R-:W-:-:S04]  /*4e60*/  IADD3 R2, P2, P3, R5, UR6, R8 ;  /* 0x0000000605027c10 */ /* 0x001fc8000fb5e008 */
[----:B------:R-:W-:Y:S01]  /*4e70*/  IADD3.X R3, PT, PT, R36, UR5, R9, P2, P3 ;  /* 0x0000000524037c10 */ /* 0x000fe200097e6409 */
[----:B------:R-:W0:Y:S04]  /*4e80*/  LDSM.16.M88 R7, [R40+UR12] ;  /* 0x0000000c2807783b */ /* 0x000e280008000000 */
[----:B0-----:R0:W-:Y:S01]  /*4e90*/  @!P1 STG.E desc[UR28][R2.64], R7 ;  /* 0x0000000702009986 */ /* 0x0011e2000c10191c */
[----:B------:R-:W-:Y:S06]  /*4ea0*/  BAR.SYNC.DEFER_BLOCKING 0x0 ;  /* 0x0000000000007b1d */ /* 0x000fec0000010000 */
[----:B------:R-:W-:Y:S05]  /*4eb0*/  @P0 BRA `(.L_x_20) ;  /* 0x0000000000a00947 */ /* 0x000fea0003800000 */
[----:B------:R-:W1:Y:S01]  /*4ec0*/  S2UR UR5, SR_CgaCtaId ;  /* 0x00000000000579c3 */ /* 0x000e620000008800 */
[----:B------:R-:W-:Y:S01]  /*4ed0*/  NOP ;  /* 0x0000000000007918 */ /* 0x000fe20000000000 */
[----:B------:R-:W-:Y:S01]  /*4ee0*/  UMOV UR4, 0x50 ;  /* 0x0000005000047882 */ /* 0x000fe20000000000 */
[----:B------:R-:W-:Y:S02]  /*4ef0*/  MOV R0, UR13 ;  /* 0x0000000d00007c02 */ /* 0x000fe40008000f00 */
[----:B0-----:R-:W-:Y:S02]  /*4f00*/  MOV R3, 0xf ;  /* 0x0000000f00037802 */ /* 0x001fe40000000f00 */
[----:B------:R-:W-:Y:S02]  /*4f10*/  LOP3.LUT R0, R0, 0xffff, RZ, 0xc0, !PT ;  /* 0x0000ffff00007812 */ /* 0x000fe400078ec0ff */
[----:B------:R-:W-:Y:S02]  /*4f20*/  MOV R7, 0x1 ;  /* 0x0000000100077802 */ /* 0x000fe40000000f00 */
[----:B------:R-:W-:-:S04]  /*4f30*/  SHF.R.U32.HI R0, RZ, 0x5, R0 ;  /* 0x00000005ff007819 */ /* 0x000fc80000011600 */
[----:B------:R-:W-:Y:S02]  /*4f40*/  IADD3 R2, PT, PT, R0, 0x10, RZ ;  /* 0x0000001000027810 */ /* 0x000fe40007ffe0ff */
[----:B------:R-:W-:Y:S01]  /*4f50*/  SHF.L.U32 R0, R3, R0, RZ ;  /* 0x0000000003007219 */ /* 0x000fe200000006ff */
[----:B-1----:R-:W-:Y:S01]  /*4f60*/  ULEA UR6, UR5, UR4, 0x18 ;  /* 0x0000000405067291 */ /* 0x002fe2000f8ec0ff */
[----:B------:R-:W-:-:S04]  /*4f70*/  SHF.L.U32 R3, R7, R2, RZ ;  /* 0x0000000207037219 */ /* 0x000fc800000006ff */
[----:B------:R-:W-:-:S04]  /*4f80*/  LOP3.LUT R0, R3, R0, RZ, 0xfc, !PT ;  /* 0x0000000003007212 */ /* 0x000fc800078efcff */
[----:B------:R-:W0:Y:S01]  /*4f90*/  LDS R5, [UR6] ;  /* 0x00000006ff057984 */ /* 0x000e220008000800 */
[C---:B------:R-:W-:Y:S02]  /*4fa0*/  LOP3.LUT R2, R0.reuse, 0xffff, RZ, 0xc0, !PT ;  /* 0x0000ffff00027812 */ /* 0x040fe400078ec0ff */
[----:B0-----:R-:W-:-:S04]  /*4fb0*/  LOP3.LUT R3, R0, 0xffff, R5, 0x80, !PT ;  /* 0x0000ffff00037812 */ /* 0x001fc800078e8005 */
[----:B------:R-:W-:-:S13]  /*4fc0*/  ISETP.NE.AND P0, PT, R3, R2, PT ;  /* 0x000000020300720c */ /* 0x000fda0003f05270 */
[----:B------:R-:W-:Y:S05]  /*4fd0*/  @P0 BRA `(.L_x_21) ;  /* 0x0000000000500947 */ /* 0x000fea0003800000 */
[----:B------:R-:W-:Y:S02]  /*4fe0*/  SHF.R.U32.HI R5, RZ, 0x10, R5 ;  /* 0x00000010ff057819 */ /* 0x000fe40000011605 */
[----:B------:R-:W-:-:S04]  /*4ff0*/  SHF.R.U32.HI R2, RZ, 0x10, R0 ;  /* 0x00000010ff027819 */ /* 0x000fc80000011600 */
[----:B------:R-:W-:-:S04]  /*5000*/  LOP3.LUT R5, R5, R2, RZ, 0xc0, !PT ;  /* 0x0000000205057212 */ /* 0x000fc800078ec0ff */
[----:B------:R-:W-:-:S13]  /*5010*/  ISETP.NE.AND P0, PT, R5, R2, PT ;  /* 0x000000020500720c */ /* 0x000fda0003f05270 */
[----:B------:R-:W-:Y:S05]  /*5020*/  @P0 BRA `(.L_x_22) ;  /* 0x0000000000300947 */ /* 0x000fea0003800000 */
[----:B------:R-:W-:Y:S01]  /*5030*/  R2UR UR4, R0 ;  /* 0x00000000000472ca */ /* 0x000fe200000e0000 */
[----:B------:R-:W-:Y:S01]  /*5040*/  VOTEU.ANY UR5, UPT, PT ;  /* 0x0000000000057886 */ /* 0x000fe200038e0100 */
[----:B------:R-:W0:Y:S01]  /*5050*/  S2R R0, SR_LANEID ;  /* 0x0000000000007919 */ /* 0x000e220000000000 */
[----:B------:R-:W-:-:S10]  /*5060*/  UFLO.U32 UR5, UR5 ;  /* 0x00000005000572bd */ /* 0x000fd400080e0000 */
[----:B------:R-:W-:-:S06]  /*5070*/  ULOP3.LUT UR4, URZ, UR4, URZ, 0x33, !UPT ;  /* 0x00000004ff047292 */ /* 0x000fcc000f8e33ff */
[----:B------:R-:W-:-:S04]  /*5080*/  MOV R2, UR4 ;  /* 0x0000000400027c02 */ /* 0x000fc80008000f00 */
[----:B------:R-:W1:Y:S02]  /*5090*/  REDUX UR7, R2 ;  /* 0x00000000020773c4 */ /* 0x000e640000000000 */
[----:B------:R2:W-:Y:S01]  /*50a0*/  UTCATOMSWS.AND URZ, UR4 ;  /* 0x0000000400ff79e3 */ /* 0x0005e20008000000 */
[----:B0-----:R-:W-:Y:S02]  /*50b0*/  ISETP.EQ.U32.AND P0, PT, R0, UR5, PT ;  /* 0x0000000500007c0c */ /* 0x001fe4000bf02070 */
[----:B-1----:R-:W-:-:S11]  /*50c0*/  MOV R0, UR7 ;  /* 0x0000000700007c02 */ /* 0x002fd60008000f00 */
[----:B------:R2:W-:Y:S01]  /*50d0*/  @P0 ATOMS.AND RZ, [UR6], R0 ;  /* 0x00000000ffff098c */ /* 0x0005e2000a800006 */
[----:B------:R-:W-:Y:S05]  /*50e0*/  BRA `(.L_x_20) ;  /* 0x0000000000147947 */ /* 0x000fea0003800000 */
.L_x_22:
[----:B------:R-:W-:-:S07]  /*50f0*/  MOV R2, 0x5110 ;  /* 0x0000511000027802 */ /* 0x000fce0000000f00 */
[----:B------:R-:W-:Y:S05]  /*5100*/  CALL.REL.NOINC `($__internal_0_$__cuda_sm10x_tcgen05_guardrail_trap_col_being_dealloced_not_returned_by_alloc) ;  /* 0x0000000000447944 */ /* 0x000fea0003c00000 */
[----:B------:R-:W-:Y:S05]  /*5110*/  BRA `(.L_x_20) ;  /* 0x0000000000087947 */ /* 0x000fea0003800000 */
.L_x_21:
[----:B------:R-:W-:-:S07]  /*5120*/  MOV R2, 0x5140 ;  /* 0x0000514000027802 */ /* 0x000fce0000000f00 */
[----:B------:R-:W-:Y:S05]  /*5130*/  CALL.REL.NOINC `($__internal_2_$__cuda_sm10x_tcgen05_guardrail_trap_unallocated_columns_being_dealloced) ;  /* 0x0000000000507944 */ /* 0x000fea0003c00000 */
.L_x_20:
[----:B------:R-:W-:Y:S01]  /*5140*/  NOP ;  /* 0x0000000000007918 */ /* 0x000fe20000000000 */
[----:B--2---:R-:W-:Y:S05]  /*5150*/  EXIT ;  /* 0x000000000000794d */ /* 0x004fea0003800000 */
.L_x_8:
[----:B------:R-:W1:Y:S02]  /*5160*/  SYNCS.PHASECHK.TRANS64.TRYWAIT P4, [UR12+0x3000], RZ ;  /* 0x003000ffff0075a7 */ /* 0x000e64000808110c */
[----:B-1----:R-:W-:Y:S05]  /*5170*/  @!P4 BRA `(.L_x_8) ;  /* 0xfffffffc00f8c947 */ /* 0x002fea000383ffff */
[----:B------:R-:W-:Y:S05]  /*5180*/  BRA `(.L_x_7) ;  /* 0xffffffc000807947 */ /* 0x000fea000383ffff */
.L_x_14:
[----:B------:R-:W3:Y:S02]  /*5190*/  SYNCS.PHASECHK.TRANS64.TRYWAIT P2, [UR12+0x5010], RZ ;  /* 0x005010ffff0075a7 */ /* 0x000ee4000804110c */
[----:B---3--:R-:W-:Y:S05]  /*51a0*/  @!P2 BRA `(.L_x_14) ;  /* 0xfffffffc00f8a947 */ /* 0x008fea000383ffff */
[----:B------:R-:W-:Y:S05]  /*51b0*/  BRA `(.L_x_23) ;  /* 0xffffffdc00307947 */ /* 0x000fea000383ffff */
.L_x_15:
[----:B------:R-:W0:Y:S02]  /*51c0*/  SYNCS.PHASECHK.TRANS64.TRYWAIT P2, [UR15], R85 ;  /* 0x00000055ff0075a7 */ /* 0x000e24000804110f */
[----:B0-----:R-:W-:Y:S05]  /*51d0*/  @!P2 BRA `(.L_x_15) ;  /* 0xfffffffc00f8a947 */ /* 0x001fea000383ffff */
[----:B------:R-:W-:Y:S05]  /*51e0*/  BRA `(.L_x_24) ;  /* 0xffffffe800287947 */ /* 0x000fea000383ffff */
.L_x_19:
[----:B------:R-:W0:Y:S02]  /*51f0*/  SYNCS.PHASECHK.TRANS64.TRYWAIT P2, [UR15], R4 ;  /* 0x00000004ff0075a7 */ /* 0x000e24000804110f */
[----:B0-----:R-:W-:Y:S05]  /*5200*/  @!P2 BRA `(.L_x_19) ;  /* 0xfffffffc00f8a947 */ /* 0x001fea000383ffff */
[----:B------:R-:W-:Y:S05]  /*5210*/  BRA `(.L_x_18) ;  /* 0xffffffec00e87947 */ /* 0x000fea000383ffff */
        .weak           $__internal_0_$__cuda_sm10x_tcgen05_guardrail_trap_col_being_dealloced_not_returned_by_alloc
        .type           $__internal_0_$__cuda_sm10x_tcgen05_guardrail_trap_col_being_dealloced_not_returned_by_alloc,@function
        .size           $__internal_0_$__cuda_sm10x_tcgen05_guardrail_trap_col_being_dealloced_not_returned_by_alloc,($__internal_1_$__cuda_sm10x_tcgen05_guardrail_trap_phase_invalid_during_alloc - $__internal_0_$__cuda_sm10x_tcgen05_guardrail_trap_col_being_dealloced_not_returned_by_alloc)
$__internal_0_$__cuda_sm10x_tcgen05_guardrail_trap_col_being_dealloced_not_returned_by_alloc:
[----:B------:R-:W-:Y:S05]  /*5220*/  BPT.TRAP 0x1 ;  /* 0x000000040000795c */ /* 0x000fea0000300000 */
[----:B------:R-:W-:-:S04]  /*5230*/  HFMA2 R3, -RZ, RZ, 0, 0 ;  /* 0x00000000ff037431 */ /* 0x000fc800000001ff */
[----:B------:R-:W-:Y:S05]  /*5240*/  RET.REL.NODEC R2 `(attn_fwd) ;  /* 0xffffffac026c7950 */ /* 0x000fea0003c3ffff */
        .weak           $__internal_1_$__cuda_sm10x_tcgen05_guardrail_trap_phase_invalid_during_alloc
        .type           $__internal_1_$__cuda_sm10x_tcgen05_guardrail_trap_phase_invalid_during_alloc,@function
        .size           $__internal_1_$__cuda_sm10x_tcgen05_guardrail_trap_phase_invalid_during_alloc,($__internal_2_$__cuda_sm10x_tcgen05_guardrail_trap_unallocated_columns_being_dealloced - $__internal_1_$__cuda_sm10x_tcgen05_guardrail_trap_phase_invalid_during_alloc)
$__internal_1_$__cuda_sm10x_tcgen05_guardrail_trap_phase_invalid_during_alloc:
[----:B------:R-:W-:Y:S05]  /*5250*/  BPT.TRAP 0x1 ;  /* 0x000000040000795c */ /* 0x000fea0000300000 */
[----:B------:R-:W-:-:S04]  /*5260*/  MOV R3, 0x0 ;  /* 0x0000000000037802 */ /* 0x000fc80000000f00 */
[----:B------:R-:W-:Y:S05]  /*5270*/  RET.REL.NODEC R2 `(attn_fwd) ;  /* 0xffffffac02607950 */ /* 0x000fea0003c3ffff */
        .weak           $__internal_2_$__cuda_sm10x_tcgen05_guardrail_trap_unallocated_columns_being_dealloced
        .type           $__internal_2_$__cuda_sm10x_tcgen05_guardrail_trap_unallocated_columns_being_dealloced,@function
        .size           $__internal_2_$__cuda_sm10x_tcgen05_guardrail_trap_unallocated_columns_being_dealloced,(.L_x_28 - $__internal_2_$__cuda_sm10x_tcgen05_guardrail_trap_unallocated_columns_being_dealloced)
$__internal_2_$__cuda_sm10x_tcgen05_guardrail_trap_unallocated_columns_being_dealloced:
[----:B------:R-:W-:Y:S05]  /*5280*/  BPT.TRAP 0x1 ;  /* 0x000000040000795c */ /* 0x000fea0000300000 */
[----:B------:R-:W-:-:S04]  /*5290*/  HFMA2 R3, -RZ, RZ, 0, 0 ;  /* 0x00000000ff037431 */ /* 0x000fc800000001ff */
[----:B------:R-:W-:Y:S05]  /*52a0*/  RET.REL.NODEC R2 `(attn_fwd) ;  /* 0xffffffac02547950 */ /* 0x000fea0003c3ffff */
.L_x_25:
[----:B------:R-:W-:-:S00]  /*52b0*/  BRA `(.L_x_25) ;  /* 0xfffffffc00fc7947 */ /* 0x000fc0000383ffff */
[----:B------:R-:W-:-:S00]  /*52c0*/  NOP ;  /* 0x0000000000007918 */ /* 0x000fc00000000000 */
        /* <DEDUP_REMOVED lines=11> */
.L_x_28:


//--------------------- .nv.global.init           --------------------------
	.section	.nv.global.init,"aw",@progbits
.nv.global.init:
	.type		_$_str,@object
	.size		_$_str,(.L_3 - _$_str)
_$_str:
        /*0000*/ 	.byte	0x5f, 0x5f, 0x43, 0x55, 0x44, 0x41, 0x5f, 0x46, 0x54, 0x5a, 0x00
.L_3:


//--------------------- .nv.shared.attn_fwd       --------------------------
	.section	.nv.shared.attn_fwd,"aw",@nobits
	.sectionflags	@""
	.align	16
	.zero		1024


//--------------------- .nv.shared.reserved.0     --------------------------
	.section	.nv.shared.reserved.0,"aw",@nobits
	.align	8
	.weak		__nv_reservedSMEM_offset_0_alias
	.size		__nv_reservedSMEM_offset_0_alias, 0, 64
	.other		__nv_reservedSMEM_offset_0_alias,@"STO_CUDA_RESERVED_SHARED STV_DEFAULT"
__nv_reservedSMEM_offset_0_alias:
	.zero		0
.nv.shared.reserved.0:
	.zero		64
	.weak		__nv_reservedSMEM_allocation_phase
	.type		__nv_reservedSMEM_allocation_phase,@object
	.size		__nv_reservedSMEM_allocation_phase,(.L_0 - __nv_reservedSMEM_allocation_phase)
__nv_reservedSMEM_allocation_phase:
	.zero		1
.L_0:
	.zero		7
	.weak		__nv_reservedSMEM_devtool_atexit_pc
	.type		__nv_reservedSMEM_devtool_atexit_pc,@object
	.size		__nv_reservedSMEM_devtool_atexit_pc,(__nv_reservedSMEM_allocation_mask - __nv_reservedSMEM_devtool_atexit_pc)
__nv_reservedSMEM_devtool_atexit_pc:
	.zero		8
	.weak		__nv_reservedSMEM_allocation_mask
	.type		__nv_reservedSMEM_allocation_mask,@object
	.size		__nv_reservedSMEM_allocation_mask,(.L_2 - __nv_reservedSMEM_allocation_mask)
__nv_reservedSMEM_allocation_mask:
	.zero		4
.L_2:


//--------------------- .nv.constant0.attn_fwd    --------------------------
	.section	.nv.constant0.attn_fwd,"a",@progbits
	.sectionflags	@""
	.align	4
.nv.constant0.attn_fwd:
	.zero		1032


//--------------------- SYMBOLS --------------------------

	.type		.nv.reservedSmem.offset0,@object
	.size		.nv.reservedSmem.offset0,0x4
	.type		.nv.reservedSmem.cap,@object
	.size		.nv.reservedSmem.cap,0x4
